//
// Generated by NVIDIA NVVM Compiler
//
// Compiler Build ID: CL-36424714
// Cuda compilation tools, release 13.0, V13.0.88
// Based on NVVM 20.0.0
//

.version 9.0
.target sm_100
.address_size 64

	// .globl	_Z17leaky_relu_kernelPfif

.visible .entry _Z17leaky_relu_kernelPfif(
	.param .u64 .ptr .align 1 _Z17leaky_relu_kernelPfif_param_0,
	.param .u32 _Z17leaky_relu_kernelPfif_param_1,
	.param .f32 _Z17leaky_relu_kernelPfif_param_2
)
{
	.reg .pred 	%p<3>;
	.reg .b32 	%r<6>;
	.reg .b32 	%f<5>;
	.reg .b64 	%rd<5>;

	ld.param.u64 	%rd1, [_Z17leaky_relu_kernelPfif_param_0];
	ld.param.u32 	%r2, [_Z17leaky_relu_kernelPfif_param_1];
	ld.param.f32 	%f1, [_Z17leaky_relu_kernelPfif_param_2];
	mov.u32 	%r3, %ctaid.x;
	mov.u32 	%r4, %ntid.x;
	mov.u32 	%r5, %tid.x;
	mad.lo.s32 	%r1, %r3, %r4, %r5;
	setp.ge.s32 	%p1, %r1, %r2;
	@%p1 bra 	$L__BB0_2;
	cvta.to.global.u64 	%rd2, %rd1;
	mul.wide.s32 	%rd3, %r1, 4;
	add.s64 	%rd4, %rd2, %rd3;
	ld.global.f32 	%f2, [%rd4];
	setp.gt.f32 	%p2, %f2, 0f00000000;
	mul.f32 	%f3, %f1, %f2;
	selp.f32 	%f4, %f2, %f3, %p2;
	st.global.f32 	[%rd4], %f4;
$L__BB0_2:
	ret;

}
	// .globl	_Z26leaky_relu_backward_kernelPfS_if
.visible .entry _Z26leaky_relu_backward_kernelPfS_if(
	.param .u64 .ptr .align 1 _Z26leaky_relu_backward_kernelPfS_if_param_0,
	.param .u64 .ptr .align 1 _Z26leaky_relu_backward_kernelPfS_if_param_1,
	.param .u32 _Z26leaky_relu_backward_kernelPfS_if_param_2,
	.param .f32 _Z26leaky_relu_backward_kernelPfS_if_param_3
)
{
	.reg .pred 	%p<3>;
	.reg .b32 	%r<6>;
	.reg .b32 	%f<6>;
	.reg .b64 	%rd<8>;

	ld.param.u64 	%rd1, [_Z26leaky_relu_backward_kernelPfS_if_param_0];
	ld.param.u64 	%rd2, [_Z26leaky_relu_backward_kernelPfS_if_param_1];
	ld.param.u32 	%r2, [_Z26leaky_relu_backward_kernelPfS_if_param_2];
	ld.param.f32 	%f1, [_Z26leaky_relu_backward_kernelPfS_if_param_3];
	mov.u32 	%r3, %ctaid.x;
	mov.u32 	%r4, %ntid.x;
	mov.u32 	%r5, %tid.x;
	mad.lo.s32 	%r1, %r3, %r4, %r5;
	setp.ge.s32 	%p1, %r1, %r2;
	@%p1 bra 	$L__BB1_2;
	cvta.to.global.u64 	%rd3, %rd2;
	cvta.to.global.u64 	%rd4, %rd1;
	mul.wide.s32 	%rd5, %r1, 4;
	add.s64 	%rd6, %rd3, %rd5;
	ld.global.f32 	%f2, [%rd6];
	setp.gt.f32 	%p2, %f2, 0f00000000;
	selp.f32 	%f3, 0f3F800000, %f1, %p2;
	add.s64 	%rd7, %rd4, %rd5;
	ld.global.f32 	%f4, [%rd7];
	mul.f32 	%f5, %f4, %f3;
	st.global.f32 	[%rd7], %f5;
$L__BB1_2:
	ret;

}
	// .globl	_Z14forward_kernelPfS_S_S_iii
.visible .entry _Z14forward_kernelPfS_S_S_iii(
	.param .u64 .ptr .align 1 _Z14forward_kernelPfS_S_S_iii_param_0,
	.param .u64 .ptr .align 1 _Z14forward_kernelPfS_S_S_iii_param_1,
	.param .u64 .ptr .align 1 _Z14forward_kernelPfS_S_S_iii_param_2,
	.param .u64 .ptr .align 1 _Z14forward_kernelPfS_S_S_iii_param_3,
	.param .u32 _Z14forward_kernelPfS_S_S_iii_param_4,
	.param .u32 _Z14forward_kernelPfS_S_S_iii_param_5,
	.param .u32 _Z14forward_kernelPfS_S_S_iii_param_6
)
{
	.reg .pred 	%p<13>;
	.reg .b32 	%r<41>;
	.reg .b32 	%f<70>;
	.reg .b64 	%rd<57>;

	ld.param.u64 	%rd8, [_Z14forward_kernelPfS_S_S_iii_param_0];
	ld.param.u64 	%rd9, [_Z14forward_kernelPfS_S_S_iii_param_1];
	ld.param.u64 	%rd6, [_Z14forward_kernelPfS_S_S_iii_param_2];
	ld.param.u64 	%rd7, [_Z14forward_kernelPfS_S_S_iii_param_3];
	ld.param.u32 	%r20, [_Z14forward_kernelPfS_S_S_iii_param_4];
	ld.param.u32 	%r18, [_Z14forward_kernelPfS_S_S_iii_param_5];
	ld.param.u32 	%r19, [_Z14forward_kernelPfS_S_S_iii_param_6];
	cvta.to.global.u64 	%rd1, %rd9;
	cvta.to.global.u64 	%rd2, %rd8;
	mov.u32 	%r21, %ctaid.y;
	mov.u32 	%r22, %ntid.y;
	mov.u32 	%r23, %tid.y;
	mad.lo.s32 	%r1, %r21, %r22, %r23;
	mov.u32 	%r24, %ctaid.x;
	mov.u32 	%r25, %ntid.x;
	mov.u32 	%r26, %tid.x;
	mad.lo.s32 	%r2, %r24, %r25, %r26;
	setp.ge.s32 	%p1, %r1, %r20;
	setp.ge.s32 	%p2, %r2, %r19;
	or.pred  	%p3, %p1, %p2;
	@%p3 bra 	$L__BB2_14;
	setp.lt.s32 	%p4, %r18, 1;
	mov.f32 	%f69, 0f00000000;
	@%p4 bra 	$L__BB2_13;
	mul.lo.s32 	%r3, %r18, %r1;
	and.b32  	%r4, %r18, 7;
	setp.lt.u32 	%p5, %r18, 8;
	mov.f32 	%f69, 0f00000000;
	mov.b32 	%r39, 0;
	@%p5 bra 	$L__BB2_5;
	and.b32  	%r39, %r18, 2147483640;
	neg.s32 	%r37, %r39;
	shl.b32 	%r7, %r19, 3;
	mul.wide.u32 	%rd10, %r3, 4;
	add.s64 	%rd11, %rd10, %rd2;
	add.s64 	%rd56, %rd11, 16;
	mov.f32 	%f69, 0f00000000;
	mul.wide.s32 	%rd14, %r19, 4;
	mov.u32 	%r36, %r2;
$L__BB2_4:
	.pragma "nounroll";
	ld.global.f32 	%f17, [%rd56+-16];
	mul.wide.s32 	%rd12, %r36, 4;
	add.s64 	%rd13, %rd1, %rd12;
	ld.global.f32 	%f18, [%rd13];
	fma.rn.f32 	%f19, %f17, %f18, %f69;
	ld.global.f32 	%f20, [%rd56+-12];
	add.s64 	%rd15, %rd13, %rd14;
	ld.global.f32 	%f21, [%rd15];
	fma.rn.f32 	%f22, %f20, %f21, %f19;
	ld.global.f32 	%f23, [%rd56+-8];
	add.s64 	%rd16, %rd15, %rd14;
	ld.global.f32 	%f24, [%rd16];
	fma.rn.f32 	%f25, %f23, %f24, %f22;
	ld.global.f32 	%f26, [%rd56+-4];
	add.s64 	%rd17, %rd16, %rd14;
	ld.global.f32 	%f27, [%rd17];
	fma.rn.f32 	%f28, %f26, %f27, %f25;
	ld.global.f32 	%f29, [%rd56];
	add.s64 	%rd18, %rd17, %rd14;
	ld.global.f32 	%f30, [%rd18];
	fma.rn.f32 	%f31, %f29, %f30, %f28;
	ld.global.f32 	%f32, [%rd56+4];
	add.s64 	%rd19, %rd18, %rd14;
	ld.global.f32 	%f33, [%rd19];
	fma.rn.f32 	%f34, %f32, %f33, %f31;
	ld.global.f32 	%f35, [%rd56+8];
	add.s64 	%rd20, %rd19, %rd14;
	ld.global.f32 	%f36, [%rd20];
	fma.rn.f32 	%f37, %f35, %f36, %f34;
	ld.global.f32 	%f38, [%rd56+12];
	add.s64 	%rd21, %rd20, %rd14;
	ld.global.f32 	%f39, [%rd21];
	fma.rn.f32 	%f69, %f38, %f39, %f37;
	add.s32 	%r37, %r37, 8;
	add.s32 	%r36, %r36, %r7;
	add.s64 	%rd56, %rd56, 32;
	setp.ne.s32 	%p6, %r37, 0;
	@%p6 bra 	$L__BB2_4;
$L__BB2_5:
	setp.eq.s32 	%p7, %r4, 0;
	@%p7 bra 	$L__BB2_13;
	and.b32  	%r13, %r18, 3;
	setp.lt.u32 	%p8, %r4, 4;
	@%p8 bra 	$L__BB2_8;
	add.s32 	%r28, %r39, %r3;
	mul.wide.u32 	%rd22, %r28, 4;
	add.s64 	%rd23, %rd2, %rd22;
	ld.global.f32 	%f41, [%rd23];
	mad.lo.s32 	%r29, %r39, %r19, %r2;
	mul.wide.s32 	%rd24, %r29, 4;
	add.s64 	%rd25, %rd1, %rd24;
	ld.global.f32 	%f42, [%rd25];
	fma.rn.f32 	%f43, %f41, %f42, %f69;
	cvt.u64.u32 	%rd26, %r3;
	cvt.u64.u32 	%rd27, %r39;
	add.s64 	%rd28, %rd27, %rd26;
	shl.b64 	%rd29, %rd28, 2;
	add.s64 	%rd30, %rd2, %rd29;
	ld.global.f32 	%f44, [%rd30+4];
	mul.wide.s32 	%rd31, %r19, 4;
	add.s64 	%rd32, %rd25, %rd31;
	ld.global.f32 	%f45, [%rd32];
	fma.rn.f32 	%f46, %f44, %f45, %f43;
	ld.global.f32 	%f47, [%rd30+8];
	add.s64 	%rd33, %rd32, %rd31;
	ld.global.f32 	%f48, [%rd33];
	fma.rn.f32 	%f49, %f47, %f48, %f46;
	ld.global.f32 	%f50, [%rd30+12];
	add.s64 	%rd34, %rd33, %rd31;
	ld.global.f32 	%f51, [%rd34];
	fma.rn.f32 	%f69, %f50, %f51, %f49;
	add.s32 	%r39, %r39, 4;
$L__BB2_8:
	setp.eq.s32 	%p9, %r13, 0;
	@%p9 bra 	$L__BB2_13;
	setp.eq.s32 	%p10, %r13, 1;
	@%p10 bra 	$L__BB2_11;
	add.s32 	%r30, %r39, %r3;
	mul.wide.u32 	%rd35, %r30, 4;
	add.s64 	%rd36, %rd2, %rd35;
	ld.global.f32 	%f53, [%rd36];
	mad.lo.s32 	%r31, %r39, %r19, %r2;
	mul.wide.s32 	%rd37, %r31, 4;
	add.s64 	%rd38, %rd1, %rd37;
	ld.global.f32 	%f54, [%rd38];
	fma.rn.f32 	%f55, %f53, %f54, %f69;
	cvt.u64.u32 	%rd39, %r3;
	cvt.u64.u32 	%rd40, %r39;
	add.s64 	%rd41, %rd40, %rd39;
	shl.b64 	%rd42, %rd41, 2;
	add.s64 	%rd43, %rd2, %rd42;
	ld.global.f32 	%f56, [%rd43+4];
	mul.wide.s32 	%rd44, %r19, 4;
	add.s64 	%rd45, %rd38, %rd44;
	ld.global.f32 	%f57, [%rd45];
	fma.rn.f32 	%f69, %f56, %f57, %f55;
	add.s32 	%r39, %r39, 2;
$L__BB2_11:
	and.b32  	%r32, %r18, 1;
	setp.eq.b32 	%p11, %r32, 1;
	not.pred 	%p12, %p11;
	@%p12 bra 	$L__BB2_13;
	add.s32 	%r33, %r39, %r3;
	mul.wide.u32 	%rd46, %r33, 4;
	add.s64 	%rd47, %rd2, %rd46;
	ld.global.f32 	%f58, [%rd47];
	mad.lo.s32 	%r34, %r39, %r19, %r2;
	mul.wide.s32 	%rd48, %r34, 4;
	add.s64 	%rd49, %rd1, %rd48;
	ld.global.f32 	%f59, [%rd49];
	fma.rn.f32 	%f69, %f58, %f59, %f69;
$L__BB2_13:
	cvta.to.global.u64 	%rd50, %rd6;
	mul.wide.s32 	%rd51, %r2, 4;
	add.s64 	%rd52, %rd50, %rd51;
	ld.global.f32 	%f60, [%rd52];
	add.f32 	%f61, %f69, %f60;
	mad.lo.s32 	%r35, %r19, %r1, %r2;
	cvta.to.global.u64 	%rd53, %rd7;
	mul.wide.s32 	%rd54, %r35, 4;
	add.s64 	%rd55, %rd53, %rd54;
	st.global.f32 	[%rd55], %f61;
$L__BB2_14:
	ret;

}
	// .globl	_Z15backward_kernelPfS_S_S_iiibf
.visible .entry _Z15backward_kernelPfS_S_S_iiibf(
	.param .u64 .ptr .align 1 _Z15backward_kernelPfS_S_S_iiibf_param_0,
	.param .u64 .ptr .align 1 _Z15backward_kernelPfS_S_S_iiibf_param_1,
	.param .u64 .ptr .align 1 _Z15backward_kernelPfS_S_S_iiibf_param_2,
	.param .u64 .ptr .align 1 _Z15backward_kernelPfS_S_S_iiibf_param_3,
	.param .u32 _Z15backward_kernelPfS_S_S_iiibf_param_4,
	.param .u32 _Z15backward_kernelPfS_S_S_iiibf_param_5,
	.param .u32 _Z15backward_kernelPfS_S_S_iiibf_param_6,
	.param .u8 _Z15backward_kernelPfS_S_S_iiibf_param_7,
	.param .f32 _Z15backward_kernelPfS_S_S_iiibf_param_8
)
{
	.reg .pred 	%p<25>;
	.reg .b32 	%r<75>;
	.reg .b32 	%f<154>;
	.reg .b64 	%rd<93>;

	ld.param.u64 	%rd5, [_Z15backward_kernelPfS_S_S_iiibf_param_0];
	ld.param.u64 	%rd6, [_Z15backward_kernelPfS_S_S_iiibf_param_1];
	ld.param.u64 	%rd3, [_Z15backward_kernelPfS_S_S_iiibf_param_2];
	ld.param.u64 	%rd4, [_Z15backward_kernelPfS_S_S_iiibf_param_3];
	ld.param.u32 	%r41, [_Z15backward_kernelPfS_S_S_iiibf_param_4];
	ld.param.u32 	%r42, [_Z15backward_kernelPfS_S_S_iiibf_param_5];
	ld.param.u32 	%r43, [_Z15backward_kernelPfS_S_S_iiibf_param_6];
	cvta.to.global.u64 	%rd1, %rd6;
	cvta.to.global.u64 	%rd2, %rd5;
	mov.u32 	%r44, %ctaid.y;
	mov.u32 	%r45, %ntid.y;
	mov.u32 	%r46, %tid.y;
	mad.lo.s32 	%r1, %r44, %r45, %r46;
	mov.u32 	%r47, %ctaid.x;
	mov.u32 	%r48, %ntid.x;
	mov.u32 	%r49, %tid.x;
	mad.lo.s32 	%r2, %r47, %r48, %r49;
	setp.ge.s32 	%p1, %r1, %r42;
	setp.ge.s32 	%p2, %r2, %r43;
	or.pred  	%p3, %p1, %p2;
	@%p3 bra 	$L__BB3_14;
	setp.lt.s32 	%p4, %r41, 1;
	mov.f32 	%f144, 0f00000000;
	@%p4 bra 	$L__BB3_13;
	and.b32  	%r3, %r41, 7;
	setp.lt.u32 	%p5, %r41, 8;
	mov.f32 	%f144, 0f00000000;
	mov.b32 	%r66, 0;
	@%p5 bra 	$L__BB3_5;
	and.b32  	%r66, %r41, 2147483640;
	neg.s32 	%r64, %r66;
	shl.b32 	%r6, %r43, 3;
	shl.b32 	%r7, %r42, 3;
	mov.f32 	%f144, 0f00000000;
	mul.wide.s32 	%rd11, %r42, 4;
	mul.wide.s32 	%rd13, %r43, 4;
	mov.u32 	%r62, %r1;
	mov.u32 	%r63, %r2;
$L__BB3_4:
	.pragma "nounroll";
	mul.wide.s32 	%rd7, %r62, 4;
	add.s64 	%rd8, %rd1, %rd7;
	ld.global.f32 	%f30, [%rd8];
	mul.wide.s32 	%rd9, %r63, 4;
	add.s64 	%rd10, %rd2, %rd9;
	ld.global.f32 	%f31, [%rd10];
	fma.rn.f32 	%f32, %f30, %f31, %f144;
	add.s64 	%rd12, %rd8, %rd11;
	ld.global.f32 	%f33, [%rd12];
	add.s64 	%rd14, %rd10, %rd13;
	ld.global.f32 	%f34, [%rd14];
	fma.rn.f32 	%f35, %f33, %f34, %f32;
	add.s64 	%rd15, %rd12, %rd11;
	ld.global.f32 	%f36, [%rd15];
	add.s64 	%rd16, %rd14, %rd13;
	ld.global.f32 	%f37, [%rd16];
	fma.rn.f32 	%f38, %f36, %f37, %f35;
	add.s64 	%rd17, %rd15, %rd11;
	ld.global.f32 	%f39, [%rd17];
	add.s64 	%rd18, %rd16, %rd13;
	ld.global.f32 	%f40, [%rd18];
	fma.rn.f32 	%f41, %f39, %f40, %f38;
	add.s64 	%rd19, %rd17, %rd11;
	ld.global.f32 	%f42, [%rd19];
	add.s64 	%rd20, %rd18, %rd13;
	ld.global.f32 	%f43, [%rd20];
	fma.rn.f32 	%f44, %f42, %f43, %f41;
	add.s64 	%rd21, %rd19, %rd11;
	ld.global.f32 	%f45, [%rd21];
	add.s64 	%rd22, %rd20, %rd13;
	ld.global.f32 	%f46, [%rd22];
	fma.rn.f32 	%f47, %f45, %f46, %f44;
	add.s64 	%rd23, %rd21, %rd11;
	ld.global.f32 	%f48, [%rd23];
	add.s64 	%rd24, %rd22, %rd13;
	ld.global.f32 	%f49, [%rd24];
	fma.rn.f32 	%f50, %f48, %f49, %f47;
	add.s64 	%rd25, %rd23, %rd11;
	ld.global.f32 	%f51, [%rd25];
	add.s64 	%rd26, %rd24, %rd13;
	ld.global.f32 	%f52, [%rd26];
	fma.rn.f32 	%f144, %f51, %f52, %f50;
	add.s32 	%r64, %r64, 8;
	add.s32 	%r63, %r63, %r6;
	add.s32 	%r62, %r62, %r7;
	setp.ne.s32 	%p6, %r64, 0;
	@%p6 bra 	$L__BB3_4;
$L__BB3_5:
	setp.eq.s32 	%p7, %r3, 0;
	@%p7 bra 	$L__BB3_13;
	and.b32  	%r15, %r41, 3;
	setp.lt.u32 	%p8, %r3, 4;
	@%p8 bra 	$L__BB3_8;
	mad.lo.s32 	%r51, %r66, %r42, %r1;
	mul.wide.s32 	%rd27, %r51, 4;
	add.s64 	%rd28, %rd1, %rd27;
	ld.global.f32 	%f54, [%rd28];
	mad.lo.s32 	%r52, %r66, %r43, %r2;
	mul.wide.s32 	%rd29, %r52, 4;
	add.s64 	%rd30, %rd2, %rd29;
	ld.global.f32 	%f55, [%rd30];
	fma.rn.f32 	%f56, %f54, %f55, %f144;
	mul.wide.s32 	%rd31, %r42, 4;
	add.s64 	%rd32, %rd28, %rd31;
	ld.global.f32 	%f57, [%rd32];
	mul.wide.s32 	%rd33, %r43, 4;
	add.s64 	%rd34, %rd30, %rd33;
	ld.global.f32 	%f58, [%rd34];
	fma.rn.f32 	%f59, %f57, %f58, %f56;
	add.s64 	%rd35, %rd32, %rd31;
	ld.global.f32 	%f60, [%rd35];
	add.s64 	%rd36, %rd34, %rd33;
	ld.global.f32 	%f61, [%rd36];
	fma.rn.f32 	%f62, %f60, %f61, %f59;
	add.s64 	%rd37, %rd35, %rd31;
	ld.global.f32 	%f63, [%rd37];
	add.s64 	%rd38, %rd36, %rd33;
	ld.global.f32 	%f64, [%rd38];
	fma.rn.f32 	%f144, %f63, %f64, %f62;
	add.s32 	%r66, %r66, 4;
$L__BB3_8:
	setp.eq.s32 	%p9, %r15, 0;
	@%p9 bra 	$L__BB3_13;
	setp.eq.s32 	%p10, %r15, 1;
	@%p10 bra 	$L__BB3_11;
	mad.lo.s32 	%r53, %r66, %r42, %r1;
	mul.wide.s32 	%rd39, %r53, 4;
	add.s64 	%rd40, %rd1, %rd39;
	ld.global.f32 	%f66, [%rd40];
	mad.lo.s32 	%r54, %r66, %r43, %r2;
	mul.wide.s32 	%rd41, %r54, 4;
	add.s64 	%rd42, %rd2, %rd41;
	ld.global.f32 	%f67, [%rd42];
	fma.rn.f32 	%f68, %f66, %f67, %f144;
	mul.wide.s32 	%rd43, %r42, 4;
	add.s64 	%rd44, %rd40, %rd43;
	ld.global.f32 	%f69, [%rd44];
	mul.wide.s32 	%rd45, %r43, 4;
	add.s64 	%rd46, %rd42, %rd45;
	ld.global.f32 	%f70, [%rd46];
	fma.rn.f32 	%f144, %f69, %f70, %f68;
	add.s32 	%r66, %r66, 2;
$L__BB3_11:
	and.b32  	%r55, %r41, 1;
	setp.eq.b32 	%p11, %r55, 1;
	not.pred 	%p12, %p11;
	@%p12 bra 	$L__BB3_13;
	mad.lo.s32 	%r56, %r66, %r42, %r1;
	mul.wide.s32 	%rd47, %r56, 4;
	add.s64 	%rd48, %rd1, %rd47;
	ld.global.f32 	%f71, [%rd48];
	mad.lo.s32 	%r57, %r66, %r43, %r2;
	mul.wide.s32 	%rd49, %r57, 4;
	add.s64 	%rd50, %rd2, %rd49;
	ld.global.f32 	%f72, [%rd50];
	fma.rn.f32 	%f144, %f71, %f72, %f144;
$L__BB3_13:
	cvt.rn.f32.s32 	%f73, %r41;
	div.rn.f32 	%f74, %f144, %f73;
	mad.lo.s32 	%r58, %r43, %r1, %r2;
	cvta.to.global.u64 	%rd51, %rd3;
	mul.wide.s32 	%rd52, %r58, 4;
	add.s64 	%rd53, %rd51, %rd52;
	st.global.f32 	[%rd53], %f74;
$L__BB3_14:
	setp.ge.s32 	%p13, %r2, %r43;
	setp.ne.s32 	%p14, %r1, 0;
	or.pred  	%p15, %p14, %p13;
	@%p15 bra 	$L__BB3_29;
	setp.lt.s32 	%p16, %r41, 1;
	mov.f32 	%f153, 0f00000000;
	@%p16 bra 	$L__BB3_28;
	and.b32  	%r20, %r41, 15;
	setp.lt.u32 	%p17, %r41, 16;
	mov.f32 	%f153, 0f00000000;
	mov.b32 	%r71, 0;
	@%p17 bra 	$L__BB3_19;
	and.b32  	%r71, %r41, 2147483632;
	neg.s32 	%r69, %r71;
	shl.b32 	%r23, %r43, 4;
	mov.f32 	%f153, 0f00000000;
	mul.wide.s32 	%rd56, %r43, 4;
	mov.u32 	%r68, %r2;
$L__BB3_18:
	.pragma "nounroll";
	mul.wide.s32 	%rd54, %r68, 4;
	add.s64 	%rd55, %rd2, %rd54;
	ld.global.f32 	%f79, [%rd55];
	add.f32 	%f80, %f153, %f79;
	add.s64 	%rd57, %rd55, %rd56;
	ld.global.f32 	%f81, [%rd57];
	add.f32 	%f82, %f80, %f81;
	add.s64 	%rd58, %rd57, %rd56;
	ld.global.f32 	%f83, [%rd58];
	add.f32 	%f84, %f82, %f83;
	add.s64 	%rd59, %rd58, %rd56;
	ld.global.f32 	%f85, [%rd59];
	add.f32 	%f86, %f84, %f85;
	add.s64 	%rd60, %rd59, %rd56;
	ld.global.f32 	%f87, [%rd60];
	add.f32 	%f88, %f86, %f87;
	add.s64 	%rd61, %rd60, %rd56;
	ld.global.f32 	%f89, [%rd61];
	add.f32 	%f90, %f88, %f89;
	add.s64 	%rd62, %rd61, %rd56;
	ld.global.f32 	%f91, [%rd62];
	add.f32 	%f92, %f90, %f91;
	add.s64 	%rd63, %rd62, %rd56;
	ld.global.f32 	%f93, [%rd63];
	add.f32 	%f94, %f92, %f93;
	add.s64 	%rd64, %rd63, %rd56;
	ld.global.f32 	%f95, [%rd64];
	add.f32 	%f96, %f94, %f95;
	add.s64 	%rd65, %rd64, %rd56;
	ld.global.f32 	%f97, [%rd65];
	add.f32 	%f98, %f96, %f97;
	add.s64 	%rd66, %rd65, %rd56;
	ld.global.f32 	%f99, [%rd66];
	add.f32 	%f100, %f98, %f99;
	add.s64 	%rd67, %rd66, %rd56;
	ld.global.f32 	%f101, [%rd67];
	add.f32 	%f102, %f100, %f101;
	add.s64 	%rd68, %rd67, %rd56;
	ld.global.f32 	%f103, [%rd68];
	add.f32 	%f104, %f102, %f103;
	add.s64 	%rd69, %rd68, %rd56;
	ld.global.f32 	%f105, [%rd69];
	add.f32 	%f106, %f104, %f105;
	add.s64 	%rd70, %rd69, %rd56;
	ld.global.f32 	%f107, [%rd70];
	add.f32 	%f108, %f106, %f107;
	add.s64 	%rd71, %rd70, %rd56;
	ld.global.f32 	%f109, [%rd71];
	add.f32 	%f153, %f108, %f109;
	add.s32 	%r69, %r69, 16;
	add.s32 	%r68, %r68, %r23;
	setp.ne.s32 	%p18, %r69, 0;
	@%p18 bra 	$L__BB3_18;
$L__BB3_19:
	setp.eq.s32 	%p19, %r20, 0;
	@%p19 bra 	$L__BB3_28;
	and.b32  	%r29, %r41, 7;
	setp.lt.u32 	%p20, %r20, 8;
	@%p20 bra 	$L__BB3_22;
	mad.lo.s32 	%r60, %r71, %r43, %r2;
	mul.wide.s32 	%rd72, %r60, 4;
	add.s64 	%rd73, %rd2, %rd72;
	ld.global.f32 	%f111, [%rd73];
	add.f32 	%f112, %f153, %f111;
	mul.wide.s32 	%rd74, %r43, 4;
	add.s64 	%rd75, %rd73, %rd74;
	ld.global.f32 	%f113, [%rd75];
	add.f32 	%f114, %f112, %f113;
	add.s64 	%rd76, %rd75, %rd74;
	ld.global.f32 	%f115, [%rd76];
	add.f32 	%f116, %f114, %f115;
	add.s64 	%rd77, %rd76, %rd74;
	ld.global.f32 	%f117, [%rd77];
	add.f32 	%f118, %f116, %f117;
	add.s64 	%rd78, %rd77, %rd74;
	ld.global.f32 	%f119, [%rd78];
	add.f32 	%f120, %f118, %f119;
	add.s64 	%rd79, %rd78, %rd74;
	ld.global.f32 	%f121, [%rd79];
	add.f32 	%f122, %f120, %f121;
	add.s64 	%rd80, %rd79, %rd74;
	ld.global.f32 	%f123, [%rd80];
	add.f32 	%f124, %f122, %f123;
	add.s64 	%rd81, %rd80, %rd74;
	ld.global.f32 	%f125, [%rd81];
	add.f32 	%f153, %f124, %f125;
	add.s32 	%r71, %r71, 8;
$L__BB3_22:
	setp.eq.s32 	%p21, %r29, 0;
	@%p21 bra 	$L__BB3_28;
	and.b32  	%r32, %r41, 3;
	setp.lt.u32 	%p22, %r29, 4;
	@%p22 bra 	$L__BB3_25;
	mad.lo.s32 	%r61, %r71, %r43, %r2;
	mul.wide.s32 	%rd82, %r61, 4;
	add.s64 	%rd83, %rd2, %rd82;
	ld.global.f32 	%f127, [%rd83];
	add.f32 	%f128, %f153, %f127;
	mul.wide.s32 	%rd84, %r43, 4;
	add.s64 	%rd85, %rd83, %rd84;
	ld.global.f32 	%f129, [%rd85];
	add.f32 	%f130, %f128, %f129;
	add.s64 	%rd86, %rd85, %rd84;
	ld.global.f32 	%f131, [%rd86];
	add.f32 	%f132, %f130, %f131;
	add.s64 	%rd87, %rd86, %rd84;
	ld.global.f32 	%f133, [%rd87];
	add.f32 	%f153, %f132, %f133;
	add.s32 	%r71, %r71, 4;
$L__BB3_25:
	setp.eq.s32 	%p23, %r32, 0;
	@%p23 bra 	$L__BB3_28;
	mad.lo.s32 	%r74, %r71, %r43, %r2;
	neg.s32 	%r73, %r32;
$L__BB3_27:
	.pragma "nounroll";
	mul.wide.s32 	%rd88, %r74, 4;
	add.s64 	%rd89, %rd2, %rd88;
	ld.global.f32 	%f134, [%rd89];
	add.f32 	%f153, %f153, %f134;
	add.s32 	%r74, %r74, %r43;
	add.s32 	%r73, %r73, 1;
	setp.ne.s32 	%p24, %r73, 0;
	@%p24 bra 	$L__BB3_27;
$L__BB3_28:
	cvt.rn.f32.s32 	%f135, %r41;
	div.rn.f32 	%f136, %f153, %f135;
	cvta.to.global.u64 	%rd90, %rd4;
	mul.wide.s32 	%rd91, %r2, 4;
	add.s64 	%rd92, %rd90, %rd91;
	st.global.f32 	[%rd92], %f136;
$L__BB3_29:
	ret;

}
	// .globl	_Z14softmax_kernelPfS_ii
.visible .entry _Z14softmax_kernelPfS_ii(
	.param .u64 .ptr .align 1 _Z14softmax_kernelPfS_ii_param_0,
	.param .u64 .ptr .align 1 _Z14softmax_kernelPfS_ii_param_1,
	.param .u32 _Z14softmax_kernelPfS_ii_param_2,
	.param .u32 _Z14softmax_kernelPfS_ii_param_3
)
{
	.reg .pred 	%p<29>;
	.reg .b32 	%r<122>;
	.reg .b32 	%f<364>;
	.reg .b64 	%rd<51>;

	ld.param.u64 	%rd13, [_Z14softmax_kernelPfS_ii_param_0];
	ld.param.u64 	%rd14, [_Z14softmax_kernelPfS_ii_param_1];
	ld.param.u32 	%r57, [_Z14softmax_kernelPfS_ii_param_2];
	ld.param.u32 	%r56, [_Z14softmax_kernelPfS_ii_param_3];
	cvta.to.global.u64 	%rd1, %rd14;
	mov.u32 	%r58, %ctaid.x;
	mov.u32 	%r59, %ntid.x;
	mov.u32 	%r60, %tid.x;
	mad.lo.s32 	%r1, %r58, %r59, %r60;
	setp.ge.s32 	%p1, %r1, %r57;
	@%p1 bra 	$L__BB4_40;
	cvta.to.global.u64 	%rd2, %rd13;
	mul.lo.s32 	%r2, %r56, %r1;
	mul.wide.s32 	%rd15, %r2, 4;
	add.s64 	%rd3, %rd2, %rd15;
	ld.global.f32 	%f354, [%rd3];
	setp.lt.s32 	%p2, %r56, 2;
	@%p2 bra 	$L__BB4_15;
	add.s32 	%r3, %r56, -1;
	add.s32 	%r62, %r56, -2;
	and.b32  	%r4, %r3, 15;
	setp.lt.u32 	%p3, %r62, 15;
	mov.b32 	%r104, 1;
	@%p3 bra 	$L__BB4_6;
	and.b32  	%r64, %r3, -16;
	neg.s32 	%r109, %r64;
	add.s64 	%rd17, %rd15, %rd2;
	add.s64 	%rd49, %rd17, 32;
	mov.b32 	%r108, 0;
$L__BB4_4:
	.pragma "nounroll";
	ld.global.f32 	%f28, [%rd49+-28];
	max.f32 	%f29, %f354, %f28;
	ld.global.f32 	%f30, [%rd49+-24];
	max.f32 	%f31, %f29, %f30;
	ld.global.f32 	%f32, [%rd49+-20];
	max.f32 	%f33, %f31, %f32;
	ld.global.f32 	%f34, [%rd49+-16];
	max.f32 	%f35, %f33, %f34;
	ld.global.f32 	%f36, [%rd49+-12];
	max.f32 	%f37, %f35, %f36;
	ld.global.f32 	%f38, [%rd49+-8];
	max.f32 	%f39, %f37, %f38;
	ld.global.f32 	%f40, [%rd49+-4];
	max.f32 	%f41, %f39, %f40;
	ld.global.f32 	%f42, [%rd49];
	max.f32 	%f43, %f41, %f42;
	ld.global.f32 	%f44, [%rd49+4];
	max.f32 	%f45, %f43, %f44;
	ld.global.f32 	%f46, [%rd49+8];
	max.f32 	%f47, %f45, %f46;
	ld.global.f32 	%f48, [%rd49+12];
	max.f32 	%f49, %f47, %f48;
	ld.global.f32 	%f50, [%rd49+16];
	max.f32 	%f51, %f49, %f50;
	ld.global.f32 	%f52, [%rd49+20];
	max.f32 	%f53, %f51, %f52;
	ld.global.f32 	%f54, [%rd49+24];
	max.f32 	%f55, %f53, %f54;
	ld.global.f32 	%f56, [%rd49+28];
	max.f32 	%f57, %f55, %f56;
	ld.global.f32 	%f58, [%rd49+32];
	max.f32 	%f354, %f57, %f58;
	add.s32 	%r109, %r109, 16;
	add.s32 	%r108, %r108, 16;
	add.s64 	%rd49, %rd49, 64;
	setp.eq.s32 	%p4, %r109, 0;
	@%p4 bra 	$L__BB4_5;
	bra.uni 	$L__BB4_4;
$L__BB4_5:
	add.s32 	%r104, %r108, 1;
$L__BB4_6:
	setp.eq.s32 	%p5, %r4, 0;
	@%p5 bra 	$L__BB4_15;
	and.b32  	%r8, %r3, 7;
	setp.lt.u32 	%p6, %r4, 8;
	@%p6 bra 	$L__BB4_9;
	mul.wide.s32 	%rd18, %r104, 4;
	add.s64 	%rd19, %rd3, %rd18;
	ld.global.f32 	%f60, [%rd19];
	max.f32 	%f61, %f354, %f60;
	ld.global.f32 	%f62, [%rd19+4];
	max.f32 	%f63, %f61, %f62;
	ld.global.f32 	%f64, [%rd19+8];
	max.f32 	%f65, %f63, %f64;
	ld.global.f32 	%f66, [%rd19+12];
	max.f32 	%f67, %f65, %f66;
	ld.global.f32 	%f68, [%rd19+16];
	max.f32 	%f69, %f67, %f68;
	ld.global.f32 	%f70, [%rd19+20];
	max.f32 	%f71, %f69, %f70;
	ld.global.f32 	%f72, [%rd19+24];
	max.f32 	%f73, %f71, %f72;
	ld.global.f32 	%f74, [%rd19+28];
	max.f32 	%f354, %f73, %f74;
	add.s32 	%r104, %r104, 8;
$L__BB4_9:
	setp.eq.s32 	%p7, %r8, 0;
	@%p7 bra 	$L__BB4_15;
	and.b32  	%r11, %r3, 3;
	setp.lt.u32 	%p8, %r8, 4;
	@%p8 bra 	$L__BB4_12;
	mul.wide.s32 	%rd20, %r104, 4;
	add.s64 	%rd21, %rd3, %rd20;
	ld.global.f32 	%f76, [%rd21];
	max.f32 	%f77, %f354, %f76;
	ld.global.f32 	%f78, [%rd21+4];
	max.f32 	%f79, %f77, %f78;
	ld.global.f32 	%f80, [%rd21+8];
	max.f32 	%f81, %f79, %f80;
	ld.global.f32 	%f82, [%rd21+12];
	max.f32 	%f354, %f81, %f82;
	add.s32 	%r104, %r104, 4;
$L__BB4_12:
	setp.eq.s32 	%p9, %r11, 0;
	@%p9 bra 	$L__BB4_15;
	neg.s32 	%r106, %r11;
$L__BB4_14:
	.pragma "nounroll";
	mul.wide.s32 	%rd23, %r104, 4;
	add.s64 	%rd24, %rd3, %rd23;
	ld.global.f32 	%f83, [%rd24];
	max.f32 	%f354, %f354, %f83;
	add.s32 	%r104, %r104, 1;
	add.s32 	%r106, %r106, 1;
	setp.ne.s32 	%p10, %r106, 0;
	@%p10 bra 	$L__BB4_14;
$L__BB4_15:
	setp.lt.s32 	%p11, %r56, 1;
	mov.f32 	%f362, 0f00000000;
	@%p11 bra 	$L__BB4_27;
	and.b32  	%r19, %r56, 7;
	setp.lt.u32 	%p12, %r56, 8;
	mov.f32 	%f362, 0f00000000;
	mov.b32 	%r110, 0;
	@%p12 bra 	$L__BB4_19;
	and.b32  	%r110, %r56, 2147483640;
	add.s64 	%rd6, %rd1, 16;
	neg.s32 	%r113, %r110;
	add.s64 	%rd26, %rd15, %rd2;
	add.s64 	%rd50, %rd26, 16;
	mov.f32 	%f362, 0f00000000;
	mov.u32 	%r114, %r2;
$L__BB4_18:
	.pragma "nounroll";
	mul.wide.s32 	%rd27, %r114, 4;
	add.s64 	%rd28, %rd6, %rd27;
	ld.global.f32 	%f88, [%rd50+-16];
	sub.f32 	%f89, %f88, %f354;
	fma.rn.f32 	%f90, %f89, 0f3BBB989D, 0f3F000000;
	cvt.sat.f32.f32 	%f91, %f90;
	mov.f32 	%f92, 0f4B400001;
	mov.f32 	%f93, 0f437C0000;
	fma.rm.f32 	%f94, %f91, %f93, %f92;
	add.f32 	%f95, %f94, 0fCB40007F;
	neg.f32 	%f96, %f95;
	fma.rn.f32 	%f97, %f89, 0f3FB8AA3B, %f96;
	fma.rn.f32 	%f98, %f89, 0f32A57060, %f97;
	mov.b32 	%r66, %f94;
	shl.b32 	%r67, %r66, 23;
	mov.b32 	%f99, %r67;
	ex2.approx.ftz.f32 	%f100, %f98;
	mul.f32 	%f101, %f100, %f99;
	st.global.f32 	[%rd28+-16], %f101;
	add.f32 	%f102, %f362, %f101;
	ld.global.f32 	%f103, [%rd50+-12];
	sub.f32 	%f104, %f103, %f354;
	fma.rn.f32 	%f105, %f104, 0f3BBB989D, 0f3F000000;
	cvt.sat.f32.f32 	%f106, %f105;
	fma.rm.f32 	%f107, %f106, %f93, %f92;
	add.f32 	%f108, %f107, 0fCB40007F;
	neg.f32 	%f109, %f108;
	fma.rn.f32 	%f110, %f104, 0f3FB8AA3B, %f109;
	fma.rn.f32 	%f111, %f104, 0f32A57060, %f110;
	mov.b32 	%r68, %f107;
	shl.b32 	%r69, %r68, 23;
	mov.b32 	%f112, %r69;
	ex2.approx.ftz.f32 	%f113, %f111;
	mul.f32 	%f114, %f113, %f112;
	st.global.f32 	[%rd28+-12], %f114;
	add.f32 	%f115, %f102, %f114;
	ld.global.f32 	%f116, [%rd50+-8];
	sub.f32 	%f117, %f116, %f354;
	fma.rn.f32 	%f118, %f117, 0f3BBB989D, 0f3F000000;
	cvt.sat.f32.f32 	%f119, %f118;
	fma.rm.f32 	%f120, %f119, %f93, %f92;
	add.f32 	%f121, %f120, 0fCB40007F;
	neg.f32 	%f122, %f121;
	fma.rn.f32 	%f123, %f117, 0f3FB8AA3B, %f122;
	fma.rn.f32 	%f124, %f117, 0f32A57060, %f123;
	mov.b32 	%r70, %f120;
	shl.b32 	%r71, %r70, 23;
	mov.b32 	%f125, %r71;
	ex2.approx.ftz.f32 	%f126, %f124;
	mul.f32 	%f127, %f126, %f125;
	st.global.f32 	[%rd28+-8], %f127;
	add.f32 	%f128, %f115, %f127;
	ld.global.f32 	%f129, [%rd50+-4];
	sub.f32 	%f130, %f129, %f354;
	fma.rn.f32 	%f131, %f130, 0f3BBB989D, 0f3F000000;
	cvt.sat.f32.f32 	%f132, %f131;
	fma.rm.f32 	%f133, %f132, %f93, %f92;
	add.f32 	%f134, %f133, 0fCB40007F;
	neg.f32 	%f135, %f134;
	fma.rn.f32 	%f136, %f130, 0f3FB8AA3B, %f135;
	fma.rn.f32 	%f137, %f130, 0f32A57060, %f136;
	mov.b32 	%r72, %f133;
	shl.b32 	%r73, %r72, 23;
	mov.b32 	%f138, %r73;
	ex2.approx.ftz.f32 	%f139, %f137;
	mul.f32 	%f140, %f139, %f138;
	st.global.f32 	[%rd28+-4], %f140;
	add.f32 	%f141, %f128, %f140;
	ld.global.f32 	%f142, [%rd50];
	sub.f32 	%f143, %f142, %f354;
	fma.rn.f32 	%f144, %f143, 0f3BBB989D, 0f3F000000;
	cvt.sat.f32.f32 	%f145, %f144;
	fma.rm.f32 	%f146, %f145, %f93, %f92;
	add.f32 	%f147, %f146, 0fCB40007F;
	neg.f32 	%f148, %f147;
	fma.rn.f32 	%f149, %f143, 0f3FB8AA3B, %f148;
	fma.rn.f32 	%f150, %f143, 0f32A57060, %f149;
	mov.b32 	%r74, %f146;
	shl.b32 	%r75, %r74, 23;
	mov.b32 	%f151, %r75;
	ex2.approx.ftz.f32 	%f152, %f150;
	mul.f32 	%f153, %f152, %f151;
	st.global.f32 	[%rd28], %f153;
	add.f32 	%f154, %f141, %f153;
	ld.global.f32 	%f155, [%rd50+4];
	sub.f32 	%f156, %f155, %f354;
	fma.rn.f32 	%f157, %f156, 0f3BBB989D, 0f3F000000;
	cvt.sat.f32.f32 	%f158, %f157;
	fma.rm.f32 	%f159, %f158, %f93, %f92;
	add.f32 	%f160, %f159, 0fCB40007F;
	neg.f32 	%f161, %f160;
	fma.rn.f32 	%f162, %f156, 0f3FB8AA3B, %f161;
	fma.rn.f32 	%f163, %f156, 0f32A57060, %f162;
	mov.b32 	%r76, %f159;
	shl.b32 	%r77, %r76, 23;
	mov.b32 	%f164, %r77;
	ex2.approx.ftz.f32 	%f165, %f163;
	mul.f32 	%f166, %f165, %f164;
	st.global.f32 	[%rd28+4], %f166;
	add.f32 	%f167, %f154, %f166;
	ld.global.f32 	%f168, [%rd50+8];
	sub.f32 	%f169, %f168, %f354;
	fma.rn.f32 	%f170, %f169, 0f3BBB989D, 0f3F000000;
	cvt.sat.f32.f32 	%f171, %f170;
	fma.rm.f32 	%f172, %f171, %f93, %f92;
	add.f32 	%f173, %f172, 0fCB40007F;
	neg.f32 	%f174, %f173;
	fma.rn.f32 	%f175, %f169, 0f3FB8AA3B, %f174;
	fma.rn.f32 	%f176, %f169, 0f32A57060, %f175;
	mov.b32 	%r78, %f172;
	shl.b32 	%r79, %r78, 23;
	mov.b32 	%f177, %r79;
	ex2.approx.ftz.f32 	%f178, %f176;
	mul.f32 	%f179, %f178, %f177;
	st.global.f32 	[%rd28+8], %f179;
	add.f32 	%f180, %f167, %f179;
	ld.global.f32 	%f181, [%rd50+12];
	sub.f32 	%f182, %f181, %f354;
	fma.rn.f32 	%f183, %f182, 0f3BBB989D, 0f3F000000;
	cvt.sat.f32.f32 	%f184, %f183;
	fma.rm.f32 	%f185, %f184, %f93, %f92;
	add.f32 	%f186, %f185, 0fCB40007F;
	neg.f32 	%f187, %f186;
	fma.rn.f32 	%f188, %f182, 0f3FB8AA3B, %f187;
	fma.rn.f32 	%f189, %f182, 0f32A57060, %f188;
	mov.b32 	%r80, %f185;
	shl.b32 	%r81, %r80, 23;
	mov.b32 	%f190, %r81;
	ex2.approx.ftz.f32 	%f191, %f189;
	mul.f32 	%f192, %f191, %f190;
	st.global.f32 	[%rd28+12], %f192;
	add.f32 	%f362, %f180, %f192;
	add.s32 	%r114, %r114, 8;
	add.s32 	%r113, %r113, 8;
	add.s64 	%rd50, %rd50, 32;
	setp.eq.s32 	%p13, %r113, 0;
	@%p13 bra 	$L__BB4_19;
	bra.uni 	$L__BB4_18;
$L__BB4_19:
	setp.eq.s32 	%p14, %r19, 0;
	@%p14 bra 	$L__BB4_27;
	and.b32  	%r27, %r56, 3;
	setp.lt.u32 	%p15, %r19, 4;
	@%p15 bra 	$L__BB4_22;
	add.s32 	%r82, %r110, %r2;
	mul.wide.u32 	%rd29, %r110, 4;
	add.s64 	%rd30, %rd3, %rd29;
	ld.global.f32 	%f194, [%rd30];
	sub.f32 	%f195, %f194, %f354;
	fma.rn.f32 	%f196, %f195, 0f3BBB989D, 0f3F000000;
	cvt.sat.f32.f32 	%f197, %f196;
	mov.f32 	%f198, 0f4B400001;
	mov.f32 	%f199, 0f437C0000;
	fma.rm.f32 	%f200, %f197, %f199, %f198;
	add.f32 	%f201, %f200, 0fCB40007F;
	neg.f32 	%f202, %f201;
	fma.rn.f32 	%f203, %f195, 0f3FB8AA3B, %f202;
	fma.rn.f32 	%f204, %f195, 0f32A57060, %f203;
	mov.b32 	%r83, %f200;
	shl.b32 	%r84, %r83, 23;
	mov.b32 	%f205, %r84;
	ex2.approx.ftz.f32 	%f206, %f204;
	mul.f32 	%f207, %f206, %f205;
	mul.wide.s32 	%rd31, %r82, 4;
	add.s64 	%rd32, %rd1, %rd31;
	st.global.f32 	[%rd32], %f207;
	add.f32 	%f208, %f362, %f207;
	ld.global.f32 	%f209, [%rd30+4];
	sub.f32 	%f210, %f209, %f354;
	fma.rn.f32 	%f211, %f210, 0f3BBB989D, 0f3F000000;
	cvt.sat.f32.f32 	%f212, %f211;
	fma.rm.f32 	%f213, %f212, %f199, %f198;
	add.f32 	%f214, %f213, 0fCB40007F;
	neg.f32 	%f215, %f214;
	fma.rn.f32 	%f216, %f210, 0f3FB8AA3B, %f215;
	fma.rn.f32 	%f217, %f210, 0f32A57060, %f216;
	mov.b32 	%r85, %f213;
	shl.b32 	%r86, %r85, 23;
	mov.b32 	%f218, %r86;
	ex2.approx.ftz.f32 	%f219, %f217;
	mul.f32 	%f220, %f219, %f218;
	st.global.f32 	[%rd32+4], %f220;
	add.f32 	%f221, %f208, %f220;
	ld.global.f32 	%f222, [%rd30+8];
	sub.f32 	%f223, %f222, %f354;
	fma.rn.f32 	%f224, %f223, 0f3BBB989D, 0f3F000000;
	cvt.sat.f32.f32 	%f225, %f224;
	fma.rm.f32 	%f226, %f225, %f199, %f198;
	add.f32 	%f227, %f226, 0fCB40007F;
	neg.f32 	%f228, %f227;
	fma.rn.f32 	%f229, %f223, 0f3FB8AA3B, %f228;
	fma.rn.f32 	%f230, %f223, 0f32A57060, %f229;
	mov.b32 	%r87, %f226;
	shl.b32 	%r88, %r87, 23;
	mov.b32 	%f231, %r88;
	ex2.approx.ftz.f32 	%f232, %f230;
	mul.f32 	%f233, %f232, %f231;
	st.global.f32 	[%rd32+8], %f233;
	add.f32 	%f234, %f221, %f233;
	ld.global.f32 	%f235, [%rd30+12];
	sub.f32 	%f236, %f235, %f354;
	fma.rn.f32 	%f237, %f236, 0f3BBB989D, 0f3F000000;
	cvt.sat.f32.f32 	%f238, %f237;
	fma.rm.f32 	%f239, %f238, %f199, %f198;
	add.f32 	%f240, %f239, 0fCB40007F;
	neg.f32 	%f241, %f240;
	fma.rn.f32 	%f242, %f236, 0f3FB8AA3B, %f241;
	fma.rn.f32 	%f243, %f236, 0f32A57060, %f242;
	mov.b32 	%r89, %f239;
	shl.b32 	%r90, %r89, 23;
	mov.b32 	%f244, %r90;
	ex2.approx.ftz.f32 	%f245, %f243;
	mul.f32 	%f246, %f245, %f244;
	st.global.f32 	[%rd32+12], %f246;
	add.f32 	%f362, %f234, %f246;
	add.s32 	%r110, %r110, 4;
$L__BB4_22:
	setp.eq.s32 	%p16, %r27, 0;
	@%p16 bra 	$L__BB4_27;
	setp.eq.s32 	%p17, %r27, 1;
	@%p17 bra 	$L__BB4_25;
	add.s32 	%r91, %r110, %r2;
	mul.wide.u32 	%rd33, %r110, 4;
	add.s64 	%rd34, %rd3, %rd33;
	ld.global.f32 	%f248, [%rd34];
	sub.f32 	%f249, %f248, %f354;
	fma.rn.f32 	%f250, %f249, 0f3BBB989D, 0f3F000000;
	cvt.sat.f32.f32 	%f251, %f250;
	mov.f32 	%f252, 0f4B400001;
	mov.f32 	%f253, 0f437C0000;
	fma.rm.f32 	%f254, %f251, %f253, %f252;
	add.f32 	%f255, %f254, 0fCB40007F;
	neg.f32 	%f256, %f255;
	fma.rn.f32 	%f257, %f249, 0f3FB8AA3B, %f256;
	fma.rn.f32 	%f258, %f249, 0f32A57060, %f257;
	mov.b32 	%r92, %f254;
	shl.b32 	%r93, %r92, 23;
	mov.b32 	%f259, %r93;
	ex2.approx.ftz.f32 	%f260, %f258;
	mul.f32 	%f261, %f260, %f259;
	mul.wide.s32 	%rd35, %r91, 4;
	add.s64 	%rd36, %rd1, %rd35;
	st.global.f32 	[%rd36], %f261;
	add.f32 	%f262, %f362, %f261;
	ld.global.f32 	%f263, [%rd34+4];
	sub.f32 	%f264, %f263, %f354;
	fma.rn.f32 	%f265, %f264, 0f3BBB989D, 0f3F000000;
	cvt.sat.f32.f32 	%f266, %f265;
	fma.rm.f32 	%f267, %f266, %f253, %f252;
	add.f32 	%f268, %f267, 0fCB40007F;
	neg.f32 	%f269, %f268;
	fma.rn.f32 	%f270, %f264, 0f3FB8AA3B, %f269;
	fma.rn.f32 	%f271, %f264, 0f32A57060, %f270;
	mov.b32 	%r94, %f267;
	shl.b32 	%r95, %r94, 23;
	mov.b32 	%f272, %r95;
	ex2.approx.ftz.f32 	%f273, %f271;
	mul.f32 	%f274, %f273, %f272;
	st.global.f32 	[%rd36+4], %f274;
	add.f32 	%f362, %f262, %f274;
	add.s32 	%r110, %r110, 2;
$L__BB4_25:
	and.b32  	%r96, %r56, 1;
	setp.eq.b32 	%p18, %r96, 1;
	not.pred 	%p19, %p18;
	@%p19 bra 	$L__BB4_27;
	add.s32 	%r97, %r110, %r2;
	mul.wide.u32 	%rd37, %r110, 4;
	add.s64 	%rd38, %rd3, %rd37;
	ld.global.f32 	%f275, [%rd38];
	sub.f32 	%f276, %f275, %f354;
	fma.rn.f32 	%f277, %f276, 0f3BBB989D, 0f3F000000;
	cvt.sat.f32.f32 	%f278, %f277;
	mov.f32 	%f279, 0f4B400001;
	mov.f32 	%f280, 0f437C0000;
	fma.rm.f32 	%f281, %f278, %f280, %f279;
	add.f32 	%f282, %f281, 0fCB40007F;
	neg.f32 	%f283, %f282;
	fma.rn.f32 	%f284, %f276, 0f3FB8AA3B, %f283;
	fma.rn.f32 	%f285, %f276, 0f32A57060, %f284;
	mov.b32 	%r98, %f281;
	shl.b32 	%r99, %r98, 23;
	mov.b32 	%f286, %r99;
	ex2.approx.ftz.f32 	%f287, %f285;
	mul.f32 	%f288, %f287, %f286;
	mul.wide.s32 	%rd39, %r97, 4;
	add.s64 	%rd40, %rd1, %rd39;
	st.global.f32 	[%rd40], %f288;
	add.f32 	%f362, %f362, %f288;
$L__BB4_27:
	setp.lt.s32 	%p20, %r56, 1;
	@%p20 bra 	$L__BB4_40;
	and.b32  	%r32, %r56, 15;
	setp.lt.u32 	%p21, %r56, 16;
	mov.b32 	%r117, 0;
	@%p21 bra 	$L__BB4_31;
	and.b32  	%r117, %r56, 2147483632;
	neg.s32 	%r116, %r117;
	add.s64 	%rd10, %rd1, 32;
	mov.u32 	%r115, %r2;
$L__BB4_30:
	.pragma "nounroll";
	mul.wide.s32 	%rd41, %r115, 4;
	add.s64 	%rd42, %rd10, %rd41;
	ld.global.f32 	%f289, [%rd42+-32];
	div.rn.f32 	%f290, %f289, %f362;
	st.global.f32 	[%rd42+-32], %f290;
	ld.global.f32 	%f291, [%rd42+-28];
	div.rn.f32 	%f292, %f291, %f362;
	st.global.f32 	[%rd42+-28], %f292;
	ld.global.f32 	%f293, [%rd42+-24];
	div.rn.f32 	%f294, %f293, %f362;
	st.global.f32 	[%rd42+-24], %f294;
	ld.global.f32 	%f295, [%rd42+-20];
	div.rn.f32 	%f296, %f295, %f362;
	st.global.f32 	[%rd42+-20], %f296;
	ld.global.f32 	%f297, [%rd42+-16];
	div.rn.f32 	%f298, %f297, %f362;
	st.global.f32 	[%rd42+-16], %f298;
	ld.global.f32 	%f299, [%rd42+-12];
	div.rn.f32 	%f300, %f299, %f362;
	st.global.f32 	[%rd42+-12], %f300;
	ld.global.f32 	%f301, [%rd42+-8];
	div.rn.f32 	%f302, %f301, %f362;
	st.global.f32 	[%rd42+-8], %f302;
	ld.global.f32 	%f303, [%rd42+-4];
	div.rn.f32 	%f304, %f303, %f362;
	st.global.f32 	[%rd42+-4], %f304;
	ld.global.f32 	%f305, [%rd42];
	div.rn.f32 	%f306, %f305, %f362;
	st.global.f32 	[%rd42], %f306;
	ld.global.f32 	%f307, [%rd42+4];
	div.rn.f32 	%f308, %f307, %f362;
	st.global.f32 	[%rd42+4], %f308;
	ld.global.f32 	%f309, [%rd42+8];
	div.rn.f32 	%f310, %f309, %f362;
	st.global.f32 	[%rd42+8], %f310;
	ld.global.f32 	%f311, [%rd42+12];
	div.rn.f32 	%f312, %f311, %f362;
	st.global.f32 	[%rd42+12], %f312;
	ld.global.f32 	%f313, [%rd42+16];
	div.rn.f32 	%f314, %f313, %f362;
	st.global.f32 	[%rd42+16], %f314;
	ld.global.f32 	%f315, [%rd42+20];
	div.rn.f32 	%f316, %f315, %f362;
	st.global.f32 	[%rd42+20], %f316;
	ld.global.f32 	%f317, [%rd42+24];
	div.rn.f32 	%f318, %f317, %f362;
	st.global.f32 	[%rd42+24], %f318;
	ld.global.f32 	%f319, [%rd42+28];
	div.rn.f32 	%f320, %f319, %f362;
	st.global.f32 	[%rd42+28], %f320;
	add.s32 	%r116, %r116, 16;
	add.s32 	%r115, %r115, 16;
	setp.ne.s32 	%p22, %r116, 0;
	@%p22 bra 	$L__BB4_30;
$L__BB4_31:
	setp.eq.s32 	%p23, %r32, 0;
	@%p23 bra 	$L__BB4_40;
	and.b32  	%r44, %r56, 7;
	setp.lt.u32 	%p24, %r32, 8;
	@%p24 bra 	$L__BB4_34;
	add.s32 	%r101, %r117, %r2;
	mul.wide.s32 	%rd43, %r101, 4;
	add.s64 	%rd44, %rd1, %rd43;
	ld.global.f32 	%f321, [%rd44];
	div.rn.f32 	%f322, %f321, %f362;
	st.global.f32 	[%rd44], %f322;
	ld.global.f32 	%f323, [%rd44+4];
	div.rn.f32 	%f324, %f323, %f362;
	st.global.f32 	[%rd44+4], %f324;
	ld.global.f32 	%f325, [%rd44+8];
	div.rn.f32 	%f326, %f325, %f362;
	st.global.f32 	[%rd44+8], %f326;
	ld.global.f32 	%f327, [%rd44+12];
	div.rn.f32 	%f328, %f327, %f362;
	st.global.f32 	[%rd44+12], %f328;
	ld.global.f32 	%f329, [%rd44+16];
	div.rn.f32 	%f330, %f329, %f362;
	st.global.f32 	[%rd44+16], %f330;
	ld.global.f32 	%f331, [%rd44+20];
	div.rn.f32 	%f332, %f331, %f362;
	st.global.f32 	[%rd44+20], %f332;
	ld.global.f32 	%f333, [%rd44+24];
	div.rn.f32 	%f334, %f333, %f362;
	st.global.f32 	[%rd44+24], %f334;
	ld.global.f32 	%f335, [%rd44+28];
	div.rn.f32 	%f336, %f335, %f362;
	st.global.f32 	[%rd44+28], %f336;
	add.s32 	%r117, %r117, 8;
$L__BB4_34:
	setp.eq.s32 	%p25, %r44, 0;
	@%p25 bra 	$L__BB4_40;
	and.b32  	%r47, %r56, 3;
	setp.lt.u32 	%p26, %r44, 4;
	@%p26 bra 	$L__BB4_37;
	add.s32 	%r102, %r117, %r2;
	mul.wide.s32 	%rd45, %r102, 4;
	add.s64 	%rd46, %rd1, %rd45;
	ld.global.f32 	%f337, [%rd46];
	div.rn.f32 	%f338, %f337, %f362;
	st.global.f32 	[%rd46], %f338;
	ld.global.f32 	%f339, [%rd46+4];
	div.rn.f32 	%f340, %f339, %f362;
	st.global.f32 	[%rd46+4], %f340;
	ld.global.f32 	%f341, [%rd46+8];
	div.rn.f32 	%f342, %f341, %f362;
	st.global.f32 	[%rd46+8], %f342;
	ld.global.f32 	%f343, [%rd46+12];
	div.rn.f32 	%f344, %f343, %f362;
	st.global.f32 	[%rd46+12], %f344;
	add.s32 	%r117, %r117, 4;
$L__BB4_37:
	setp.eq.s32 	%p27, %r47, 0;
	@%p27 bra 	$L__BB4_40;
	add.s32 	%r121, %r117, %r2;
	neg.s32 	%r120, %r47;
$L__BB4_39:
	.pragma "nounroll";
	mul.wide.s32 	%rd47, %r121, 4;
	add.s64 	%rd48, %rd1, %rd47;
	ld.global.f32 	%f345, [%rd48];
	div.rn.f32 	%f346, %f345, %f362;
	st.global.f32 	[%rd48], %f346;
	add.s32 	%r121, %r121, 1;
	add.s32 	%r120, %r120, 1;
	setp.ne.s32 	%p28, %r120, 0;
	@%p28 bra 	$L__BB4_39;
$L__BB4_40:
	ret;

}
	// .globl	_Z20loss_gradient_kernelPKfPKiPfS3_ii
.visible .entry _Z20loss_gradient_kernelPKfPKiPfS3_ii(
	.param .u64 .ptr .align 1 _Z20loss_gradient_kernelPKfPKiPfS3_ii_param_0,
	.param .u64 .ptr .align 1 _Z20loss_gradient_kernelPKfPKiPfS3_ii_param_1,
	.param .u64 .ptr .align 1 _Z20loss_gradient_kernelPKfPKiPfS3_ii_param_2,
	.param .u64 .ptr .align 1 _Z20loss_gradient_kernelPKfPKiPfS3_ii_param_3,
	.param .u32 _Z20loss_gradient_kernelPKfPKiPfS3_ii_param_4,
	.param .u32 _Z20loss_gradient_kernelPKfPKiPfS3_ii_param_5
)
{
	.reg .pred 	%p<43>;
	.reg .b32 	%r<77>;
	.reg .b32 	%f<112>;
	.reg .b64 	%rd<28>;

	ld.param.u64 	%rd7, [_Z20loss_gradient_kernelPKfPKiPfS3_ii_param_0];
	ld.param.u64 	%rd5, [_Z20loss_gradient_kernelPKfPKiPfS3_ii_param_1];
	ld.param.u64 	%rd8, [_Z20loss_gradient_kernelPKfPKiPfS3_ii_param_2];
	ld.param.u64 	%rd6, [_Z20loss_gradient_kernelPKfPKiPfS3_ii_param_3];
	ld.param.u32 	%r30, [_Z20loss_gradient_kernelPKfPKiPfS3_ii_param_4];
	ld.param.u32 	%r29, [_Z20loss_gradient_kernelPKfPKiPfS3_ii_param_5];
	cvta.to.global.u64 	%rd1, %rd8;
	cvta.to.global.u64 	%rd2, %rd7;
	mov.u32 	%r31, %ctaid.x;
	mov.u32 	%r32, %ntid.x;
	mov.u32 	%r33, %tid.x;
	mad.lo.s32 	%r1, %r31, %r32, %r33;
	setp.ge.s32 	%p1, %r1, %r30;
	@%p1 bra 	$L__BB5_14;
	cvta.to.global.u64 	%rd9, %rd5;
	cvta.to.global.u64 	%rd10, %rd6;
	mul.wide.s32 	%rd11, %r1, 4;
	add.s64 	%rd12, %rd9, %rd11;
	ld.global.u32 	%r2, [%rd12];
	mul.lo.s32 	%r3, %r29, %r1;
	add.s32 	%r34, %r2, %r3;
	mul.wide.s32 	%rd13, %r34, 4;
	add.s64 	%rd14, %rd2, %rd13;
	ld.global.f32 	%f1, [%rd14];
	add.f32 	%f2, %f1, 0f322BCC77;
	setp.lt.f32 	%p2, %f2, 0f00800000;
	mul.f32 	%f3, %f2, 0f4B000000;
	selp.f32 	%f4, %f3, %f2, %p2;
	selp.f32 	%f5, 0fC1B80000, 0f00000000, %p2;
	mov.b32 	%r35, %f4;
	add.s32 	%r36, %r35, -1059760811;
	and.b32  	%r37, %r36, -8388608;
	sub.s32 	%r38, %r35, %r37;
	mov.b32 	%f6, %r38;
	cvt.rn.f32.s32 	%f7, %r37;
	fma.rn.f32 	%f8, %f7, 0f34000000, %f5;
	add.f32 	%f9, %f6, 0fBF800000;
	fma.rn.f32 	%f10, %f9, 0fBE055027, 0f3E1039F6;
	fma.rn.f32 	%f11, %f10, %f9, 0fBDF8CDCC;
	fma.rn.f32 	%f12, %f11, %f9, 0f3E0F2955;
	fma.rn.f32 	%f13, %f12, %f9, 0fBE2AD8B9;
	fma.rn.f32 	%f14, %f13, %f9, 0f3E4CED0B;
	fma.rn.f32 	%f15, %f14, %f9, 0fBE7FFF22;
	fma.rn.f32 	%f16, %f15, %f9, 0f3EAAAA78;
	fma.rn.f32 	%f17, %f16, %f9, 0fBF000000;
	mul.f32 	%f18, %f9, %f17;
	fma.rn.f32 	%f19, %f18, %f9, %f9;
	fma.rn.f32 	%f20, %f8, 0f3F317218, %f19;
	setp.gt.u32 	%p3, %r35, 2139095039;
	fma.rn.f32 	%f21, %f4, 0f7F800000, 0f7F800000;
	selp.f32 	%f22, %f21, %f20, %p3;
	setp.eq.f32 	%p4, %f4, 0f00000000;
	neg.f32 	%f23, %f22;
	selp.f32 	%f24, 0f7F800000, %f23, %p4;
	add.s64 	%rd15, %rd10, %rd11;
	st.global.f32 	[%rd15], %f24;
	setp.lt.s32 	%p5, %r29, 1;
	@%p5 bra 	$L__BB5_14;
	and.b32  	%r4, %r29, 15;
	setp.lt.u32 	%p6, %r29, 16;
	mov.b32 	%r72, 0;
	@%p6 bra 	$L__BB5_5;
	and.b32  	%r72, %r29, 2147483632;
	neg.s32 	%r69, %r2;
	add.s64 	%rd3, %rd2, 32;
	add.s64 	%rd4, %rd1, 32;
	mov.b32 	%r70, 0;
	mov.u32 	%r68, %r3;
$L__BB5_4:
	.pragma "nounroll";
	mul.wide.s32 	%rd16, %r68, 4;
	add.s64 	%rd17, %rd3, %rd16;
	add.s64 	%rd18, %rd4, %rd16;
	setp.eq.s32 	%p7, %r69, 0;
	selp.f32 	%f25, 0f3F800000, 0f00000000, %p7;
	ld.global.f32 	%f26, [%rd17+-32];
	sub.f32 	%f27, %f26, %f25;
	st.global.f32 	[%rd18+-32], %f27;
	add.s32 	%r41, %r70, 1;
	setp.eq.s32 	%p8, %r41, %r2;
	selp.f32 	%f28, 0f3F800000, 0f00000000, %p8;
	ld.global.f32 	%f29, [%rd17+-28];
	sub.f32 	%f30, %f29, %f28;
	st.global.f32 	[%rd18+-28], %f30;
	add.s32 	%r42, %r70, 2;
	setp.eq.s32 	%p9, %r42, %r2;
	selp.f32 	%f31, 0f3F800000, 0f00000000, %p9;
	ld.global.f32 	%f32, [%rd17+-24];
	sub.f32 	%f33, %f32, %f31;
	st.global.f32 	[%rd18+-24], %f33;
	add.s32 	%r43, %r70, 3;
	setp.eq.s32 	%p10, %r43, %r2;
	selp.f32 	%f34, 0f3F800000, 0f00000000, %p10;
	ld.global.f32 	%f35, [%rd17+-20];
	sub.f32 	%f36, %f35, %f34;
	st.global.f32 	[%rd18+-20], %f36;
	add.s32 	%r44, %r70, 4;
	setp.eq.s32 	%p11, %r44, %r2;
	selp.f32 	%f37, 0f3F800000, 0f00000000, %p11;
	ld.global.f32 	%f38, [%rd17+-16];
	sub.f32 	%f39, %f38, %f37;
	st.global.f32 	[%rd18+-16], %f39;
	add.s32 	%r45, %r70, 5;
	setp.eq.s32 	%p12, %r45, %r2;
	selp.f32 	%f40, 0f3F800000, 0f00000000, %p12;
	ld.global.f32 	%f41, [%rd17+-12];
	sub.f32 	%f42, %f41, %f40;
	st.global.f32 	[%rd18+-12], %f42;
	add.s32 	%r46, %r70, 6;
	setp.eq.s32 	%p13, %r46, %r2;
	selp.f32 	%f43, 0f3F800000, 0f00000000, %p13;
	ld.global.f32 	%f44, [%rd17+-8];
	sub.f32 	%f45, %f44, %f43;
	st.global.f32 	[%rd18+-8], %f45;
	add.s32 	%r47, %r70, 7;
	setp.eq.s32 	%p14, %r47, %r2;
	selp.f32 	%f46, 0f3F800000, 0f00000000, %p14;
	ld.global.f32 	%f47, [%rd17+-4];
	sub.f32 	%f48, %f47, %f46;
	st.global.f32 	[%rd18+-4], %f48;
	add.s32 	%r48, %r70, 8;
	setp.eq.s32 	%p15, %r48, %r2;
	selp.f32 	%f49, 0f3F800000, 0f00000000, %p15;
	ld.global.f32 	%f50, [%rd17];
	sub.f32 	%f51, %f50, %f49;
	st.global.f32 	[%rd18], %f51;
	add.s32 	%r49, %r70, 9;
	setp.eq.s32 	%p16, %r49, %r2;
	selp.f32 	%f52, 0f3F800000, 0f00000000, %p16;
	ld.global.f32 	%f53, [%rd17+4];
	sub.f32 	%f54, %f53, %f52;
	st.global.f32 	[%rd18+4], %f54;
	add.s32 	%r50, %r70, 10;
	setp.eq.s32 	%p17, %r50, %r2;
	selp.f32 	%f55, 0f3F800000, 0f00000000, %p17;
	ld.global.f32 	%f56, [%rd17+8];
	sub.f32 	%f57, %f56, %f55;
	st.global.f32 	[%rd18+8], %f57;
	add.s32 	%r51, %r70, 11;
	setp.eq.s32 	%p18, %r51, %r2;
	selp.f32 	%f58, 0f3F800000, 0f00000000, %p18;
	ld.global.f32 	%f59, [%rd17+12];
	sub.f32 	%f60, %f59, %f58;
	st.global.f32 	[%rd18+12], %f60;
	add.s32 	%r52, %r70, 12;
	setp.eq.s32 	%p19, %r52, %r2;
	selp.f32 	%f61, 0f3F800000, 0f00000000, %p19;
	ld.global.f32 	%f62, [%rd17+16];
	sub.f32 	%f63, %f62, %f61;
	st.global.f32 	[%rd18+16], %f63;
	add.s32 	%r53, %r70, 13;
	setp.eq.s32 	%p20, %r53, %r2;
	selp.f32 	%f64, 0f3F800000, 0f00000000, %p20;
	ld.global.f32 	%f65, [%rd17+20];
	sub.f32 	%f66, %f65, %f64;
	st.global.f32 	[%rd18+20], %f66;
	add.s32 	%r54, %r70, 14;
	setp.eq.s32 	%p21, %r54, %r2;
	selp.f32 	%f67, 0f3F800000, 0f00000000, %p21;
	ld.global.f32 	%f68, [%rd17+24];
	sub.f32 	%f69, %f68, %f67;
	st.global.f32 	[%rd18+24], %f69;
	add.s32 	%r55, %r70, 15;
	setp.eq.s32 	%p22, %r55, %r2;
	selp.f32 	%f70, 0f3F800000, 0f00000000, %p22;
	ld.global.f32 	%f71, [%rd17+28];
	sub.f32 	%f72, %f71, %f70;
	st.global.f32 	[%rd18+28], %f72;
	add.s32 	%r70, %r70, 16;
	add.s32 	%r69, %r69, 16;
	add.s32 	%r68, %r68, 16;
	setp.ne.s32 	%p23, %r70, %r72;
	@%p23 bra 	$L__BB5_4;
$L__BB5_5:
	setp.eq.s32 	%p24, %r4, 0;
	@%p24 bra 	$L__BB5_14;
	and.b32  	%r14, %r29, 7;
	setp.lt.u32 	%p25, %r4, 8;
	@%p25 bra 	$L__BB5_8;
	setp.eq.s32 	%p26, %r72, %r2;
	selp.f32 	%f73, 0f3F800000, 0f00000000, %p26;
	add.s32 	%r56, %r72, %r3;
	mul.wide.s32 	%rd19, %r56, 4;
	add.s64 	%rd20, %rd2, %rd19;
	ld.global.f32 	%f74, [%rd20];
	sub.f32 	%f75, %f74, %f73;
	add.s64 	%rd21, %rd1, %rd19;
	st.global.f32 	[%rd21], %f75;
	add.s32 	%r57, %r72, 1;
	setp.eq.s32 	%p27, %r57, %r2;
	selp.f32 	%f76, 0f3F800000, 0f00000000, %p27;
	ld.global.f32 	%f77, [%rd20+4];
	sub.f32 	%f78, %f77, %f76;
	st.global.f32 	[%rd21+4], %f78;
	add.s32 	%r58, %r72, 2;
	setp.eq.s32 	%p28, %r58, %r2;
	selp.f32 	%f79, 0f3F800000, 0f00000000, %p28;
	ld.global.f32 	%f80, [%rd20+8];
	sub.f32 	%f81, %f80, %f79;
	st.global.f32 	[%rd21+8], %f81;
	add.s32 	%r59, %r72, 3;
	setp.eq.s32 	%p29, %r59, %r2;
	selp.f32 	%f82, 0f3F800000, 0f00000000, %p29;
	ld.global.f32 	%f83, [%rd20+12];
	sub.f32 	%f84, %f83, %f82;
	st.global.f32 	[%rd21+12], %f84;
	add.s32 	%r60, %r72, 4;
	setp.eq.s32 	%p30, %r60, %r2;
	selp.f32 	%f85, 0f3F800000, 0f00000000, %p30;
	ld.global.f32 	%f86, [%rd20+16];
	sub.f32 	%f87, %f86, %f85;
	st.global.f32 	[%rd21+16], %f87;
	add.s32 	%r61, %r72, 5;
	setp.eq.s32 	%p31, %r61, %r2;
	selp.f32 	%f88, 0f3F800000, 0f00000000, %p31;
	ld.global.f32 	%f89, [%rd20+20];
	sub.f32 	%f90, %f89, %f88;
	st.global.f32 	[%rd21+20], %f90;
	add.s32 	%r62, %r72, 6;
	setp.eq.s32 	%p32, %r62, %r2;
	selp.f32 	%f91, 0f3F800000, 0f00000000, %p32;
	ld.global.f32 	%f92, [%rd20+24];
	sub.f32 	%f93, %f92, %f91;
	st.global.f32 	[%rd21+24], %f93;
	add.s32 	%r63, %r72, 7;
	setp.eq.s32 	%p33, %r63, %r2;
	selp.f32 	%f94, 0f3F800000, 0f00000000, %p33;
	ld.global.f32 	%f95, [%rd20+28];
	sub.f32 	%f96, %f95, %f94;
	st.global.f32 	[%rd21+28], %f96;
	add.s32 	%r72, %r72, 8;
$L__BB5_8:
	setp.eq.s32 	%p34, %r14, 0;
	@%p34 bra 	$L__BB5_14;
	and.b32  	%r17, %r29, 3;
	setp.lt.u32 	%p35, %r14, 4;
	@%p35 bra 	$L__BB5_11;
	setp.eq.s32 	%p36, %r72, %r2;
	selp.f32 	%f97, 0f3F800000, 0f00000000, %p36;
	add.s32 	%r64, %r72, %r3;
	mul.wide.s32 	%rd22, %r64, 4;
	add.s64 	%rd23, %rd2, %rd22;
	ld.global.f32 	%f98, [%rd23];
	sub.f32 	%f99, %f98, %f97;
	add.s64 	%rd24, %rd1, %rd22;
	st.global.f32 	[%rd24], %f99;
	add.s32 	%r65, %r72, 1;
	setp.eq.s32 	%p37, %r65, %r2;
	selp.f32 	%f100, 0f3F800000, 0f00000000, %p37;
	ld.global.f32 	%f101, [%rd23+4];
	sub.f32 	%f102, %f101, %f100;
	st.global.f32 	[%rd24+4], %f102;
	add.s32 	%r66, %r72, 2;
	setp.eq.s32 	%p38, %r66, %r2;
	selp.f32 	%f103, 0f3F800000, 0f00000000, %p38;
	ld.global.f32 	%f104, [%rd23+8];
	sub.f32 	%f105, %f104, %f103;
	st.global.f32 	[%rd24+8], %f105;
	add.s32 	%r67, %r72, 3;
	setp.eq.s32 	%p39, %r67, %r2;
	selp.f32 	%f106, 0f3F800000, 0f00000000, %p39;
	ld.global.f32 	%f107, [%rd23+12];
	sub.f32 	%f108, %f107, %f106;
	st.global.f32 	[%rd24+12], %f108;
	add.s32 	%r72, %r72, 4;
$L__BB5_11:
	setp.eq.s32 	%p40, %r17, 0;
	@%p40 bra 	$L__BB5_14;
	add.s32 	%r76, %r72, %r3;
	sub.s32 	%r75, %r72, %r2;
	neg.s32 	%r74, %r17;
$L__BB5_13:
	.pragma "nounroll";
	mul.wide.s32 	%rd25, %r76, 4;
	add.s64 	%rd26, %rd1, %rd25;
	add.s64 	%rd27, %rd2, %rd25;
	setp.eq.s32 	%p41, %r75, 0;
	selp.f32 	%f109, 0f3F800000, 0f00000000, %p41;
	ld.global.f32 	%f110, [%rd27];
	sub.f32 	%f111, %f110, %f109;
	st.global.f32 	[%rd26], %f111;
	add.s32 	%r76, %r76, 1;
	add.s32 	%r75, %r75, 1;
	add.s32 	%r74, %r74, 1;
	setp.ne.s32 	%p42, %r74, 0;
	@%p42 bra 	$L__BB5_13;
$L__BB5_14:
	ret;

}
	// .globl	_Z15accuracy_kernelPKfPKiPiii
.visible .entry _Z15accuracy_kernelPKfPKiPiii(
	.param .u64 .ptr .align 1 _Z15accuracy_kernelPKfPKiPiii_param_0,
	.param .u64 .ptr .align 1 _Z15accuracy_kernelPKfPKiPiii_param_1,
	.param .u64 .ptr .align 1 _Z15accuracy_kernelPKfPKiPiii_param_2,
	.param .u32 _Z15accuracy_kernelPKfPKiPiii_param_3,
	.param .u32 _Z15accuracy_kernelPKfPKiPiii_param_4
)
{
	.reg .pred 	%p<41>;
	.reg .b32 	%r<114>;
	.reg .b32 	%f<70>;
	.reg .b64 	%rd<22>;

	ld.param.u64 	%rd4, [_Z15accuracy_kernelPKfPKiPiii_param_0];
	ld.param.u64 	%rd5, [_Z15accuracy_kernelPKfPKiPiii_param_1];
	ld.param.u64 	%rd6, [_Z15accuracy_kernelPKfPKiPiii_param_2];
	ld.param.u32 	%r35, [_Z15accuracy_kernelPKfPKiPiii_param_3];
	ld.param.u32 	%r34, [_Z15accuracy_kernelPKfPKiPiii_param_4];
	mov.u32 	%r36, %ctaid.x;
	mov.u32 	%r37, %ntid.x;
	mov.u32 	%r38, %tid.x;
	mad.lo.s32 	%r1, %r36, %r37, %r38;
	setp.ge.s32 	%p1, %r1, %r35;
	@%p1 bra 	$L__BB6_16;
	cvta.to.global.u64 	%rd1, %rd4;
	mul.lo.s32 	%r2, %r34, %r1;
	setp.lt.s32 	%p2, %r34, 2;
	mov.b32 	%r113, 0;
	@%p2 bra 	$L__BB6_15;
	mul.wide.s32 	%rd7, %r2, 4;
	add.s64 	%rd2, %rd1, %rd7;
	ld.global.f32 	%f67, [%rd2];
	add.s32 	%r3, %r34, -1;
	add.s32 	%r43, %r34, -2;
	and.b32  	%r4, %r3, 15;
	setp.lt.u32 	%p3, %r43, 15;
	mov.b32 	%r113, 0;
	mov.b32 	%r105, 1;
	@%p3 bra 	$L__BB6_6;
	and.b32  	%r5, %r3, -16;
	mov.b32 	%r99, 0;
	mov.u32 	%r113, %r99;
$L__BB6_4:
	.pragma "nounroll";
	add.s32 	%r45, %r99, 1;
	mul.wide.s32 	%rd8, %r45, 4;
	add.s64 	%rd9, %rd2, %rd8;
	ld.global.f32 	%f11, [%rd9];
	setp.gt.f32 	%p4, %f11, %f67;
	selp.b32 	%r46, %r45, %r113, %p4;
	selp.f32 	%f12, %f11, %f67, %p4;
	ld.global.f32 	%f13, [%rd9+4];
	setp.gt.f32 	%p5, %f13, %f12;
	add.s32 	%r47, %r99, 2;
	selp.b32 	%r48, %r47, %r46, %p5;
	selp.f32 	%f14, %f13, %f12, %p5;
	ld.global.f32 	%f15, [%rd9+8];
	setp.gt.f32 	%p6, %f15, %f14;
	add.s32 	%r49, %r99, 3;
	selp.b32 	%r50, %r49, %r48, %p6;
	selp.f32 	%f16, %f15, %f14, %p6;
	ld.global.f32 	%f17, [%rd9+12];
	setp.gt.f32 	%p7, %f17, %f16;
	add.s32 	%r51, %r99, 4;
	selp.b32 	%r52, %r51, %r50, %p7;
	selp.f32 	%f18, %f17, %f16, %p7;
	ld.global.f32 	%f19, [%rd9+16];
	setp.gt.f32 	%p8, %f19, %f18;
	add.s32 	%r53, %r99, 5;
	selp.b32 	%r54, %r53, %r52, %p8;
	selp.f32 	%f20, %f19, %f18, %p8;
	ld.global.f32 	%f21, [%rd9+20];
	setp.gt.f32 	%p9, %f21, %f20;
	add.s32 	%r55, %r99, 6;
	selp.b32 	%r56, %r55, %r54, %p9;
	selp.f32 	%f22, %f21, %f20, %p9;
	ld.global.f32 	%f23, [%rd9+24];
	setp.gt.f32 	%p10, %f23, %f22;
	add.s32 	%r57, %r99, 7;
	selp.b32 	%r58, %r57, %r56, %p10;
	selp.f32 	%f24, %f23, %f22, %p10;
	ld.global.f32 	%f25, [%rd9+28];
	setp.gt.f32 	%p11, %f25, %f24;
	add.s32 	%r59, %r99, 8;
	selp.b32 	%r60, %r59, %r58, %p11;
	selp.f32 	%f26, %f25, %f24, %p11;
	ld.global.f32 	%f27, [%rd9+32];
	setp.gt.f32 	%p12, %f27, %f26;
	add.s32 	%r61, %r99, 9;
	selp.b32 	%r62, %r61, %r60, %p12;
	selp.f32 	%f28, %f27, %f26, %p12;
	ld.global.f32 	%f29, [%rd9+36];
	setp.gt.f32 	%p13, %f29, %f28;
	add.s32 	%r63, %r99, 10;
	selp.b32 	%r64, %r63, %r62, %p13;
	selp.f32 	%f30, %f29, %f28, %p13;
	ld.global.f32 	%f31, [%rd9+40];
	setp.gt.f32 	%p14, %f31, %f30;
	add.s32 	%r65, %r99, 11;
	selp.b32 	%r66, %r65, %r64, %p14;
	selp.f32 	%f32, %f31, %f30, %p14;
	ld.global.f32 	%f33, [%rd9+44];
	setp.gt.f32 	%p15, %f33, %f32;
	add.s32 	%r67, %r99, 12;
	selp.b32 	%r68, %r67, %r66, %p15;
	selp.f32 	%f34, %f33, %f32, %p15;
	ld.global.f32 	%f35, [%rd9+48];
	setp.gt.f32 	%p16, %f35, %f34;
	add.s32 	%r69, %r99, 13;
	selp.b32 	%r70, %r69, %r68, %p16;
	selp.f32 	%f36, %f35, %f34, %p16;
	ld.global.f32 	%f37, [%rd9+52];
	setp.gt.f32 	%p17, %f37, %f36;
	add.s32 	%r71, %r99, 14;
	selp.b32 	%r72, %r71, %r70, %p17;
	selp.f32 	%f38, %f37, %f36, %p17;
	ld.global.f32 	%f39, [%rd9+56];
	setp.gt.f32 	%p18, %f39, %f38;
	add.s32 	%r73, %r99, 15;
	selp.b32 	%r74, %r73, %r72, %p18;
	selp.f32 	%f40, %f39, %f38, %p18;
	ld.global.f32 	%f41, [%rd9+60];
	setp.gt.f32 	%p19, %f41, %f40;
	add.s32 	%r99, %r99, 16;
	selp.b32 	%r113, %r99, %r74, %p19;
	selp.f32 	%f67, %f41, %f40, %p19;
	setp.ne.s32 	%p20, %r99, %r5;
	@%p20 bra 	$L__BB6_4;
	add.s32 	%r105, %r99, 1;
$L__BB6_6:
	setp.eq.s32 	%p21, %r4, 0;
	@%p21 bra 	$L__BB6_15;
	and.b32  	%r14, %r3, 7;
	setp.lt.u32 	%p22, %r4, 8;
	@%p22 bra 	$L__BB6_9;
	mul.wide.s32 	%rd10, %r105, 4;
	add.s64 	%rd11, %rd2, %rd10;
	ld.global.f32 	%f42, [%rd11];
	setp.gt.f32 	%p23, %f42, %f67;
	selp.b32 	%r76, %r105, %r113, %p23;
	selp.f32 	%f43, %f42, %f67, %p23;
	add.s32 	%r77, %r105, 1;
	ld.global.f32 	%f44, [%rd11+4];
	setp.gt.f32 	%p24, %f44, %f43;
	selp.b32 	%r78, %r77, %r76, %p24;
	selp.f32 	%f45, %f44, %f43, %p24;
	add.s32 	%r79, %r105, 2;
	ld.global.f32 	%f46, [%rd11+8];
	setp.gt.f32 	%p25, %f46, %f45;
	selp.b32 	%r80, %r79, %r78, %p25;
	selp.f32 	%f47, %f46, %f45, %p25;
	add.s32 	%r81, %r105, 3;
	ld.global.f32 	%f48, [%rd11+12];
	setp.gt.f32 	%p26, %f48, %f47;
	selp.b32 	%r82, %r81, %r80, %p26;
	selp.f32 	%f49, %f48, %f47, %p26;
	add.s32 	%r83, %r105, 4;
	ld.global.f32 	%f50, [%rd11+16];
	setp.gt.f32 	%p27, %f50, %f49;
	selp.b32 	%r84, %r83, %r82, %p27;
	selp.f32 	%f51, %f50, %f49, %p27;
	add.s32 	%r85, %r105, 5;
	ld.global.f32 	%f52, [%rd11+20];
	setp.gt.f32 	%p28, %f52, %f51;
	selp.b32 	%r86, %r85, %r84, %p28;
	selp.f32 	%f53, %f52, %f51, %p28;
	add.s32 	%r87, %r105, 6;
	ld.global.f32 	%f54, [%rd11+24];
	setp.gt.f32 	%p29, %f54, %f53;
	selp.b32 	%r88, %r87, %r86, %p29;
	selp.f32 	%f55, %f54, %f53, %p29;
	add.s32 	%r89, %r105, 7;
	ld.global.f32 	%f56, [%rd11+28];
	setp.gt.f32 	%p30, %f56, %f55;
	selp.b32 	%r113, %r89, %r88, %p30;
	selp.f32 	%f67, %f56, %f55, %p30;
	add.s32 	%r105, %r105, 8;
$L__BB6_9:
	setp.eq.s32 	%p31, %r14, 0;
	@%p31 bra 	$L__BB6_15;
	and.b32  	%r20, %r3, 3;
	setp.lt.u32 	%p32, %r14, 4;
	@%p32 bra 	$L__BB6_12;
	mul.wide.s32 	%rd12, %r105, 4;
	add.s64 	%rd13, %rd2, %rd12;
	ld.global.f32 	%f57, [%rd13];
	setp.gt.f32 	%p33, %f57, %f67;
	selp.b32 	%r91, %r105, %r113, %p33;
	selp.f32 	%f58, %f57, %f67, %p33;
	add.s32 	%r92, %r105, 1;
	ld.global.f32 	%f59, [%rd13+4];
	setp.gt.f32 	%p34, %f59, %f58;
	selp.b32 	%r93, %r92, %r91, %p34;
	selp.f32 	%f60, %f59, %f58, %p34;
	add.s32 	%r94, %r105, 2;
	ld.global.f32 	%f61, [%rd13+8];
	setp.gt.f32 	%p35, %f61, %f60;
	selp.b32 	%r95, %r94, %r93, %p35;
	selp.f32 	%f62, %f61, %f60, %p35;
	add.s32 	%r96, %r105, 3;
	ld.global.f32 	%f63, [%rd13+12];
	setp.gt.f32 	%p36, %f63, %f62;
	selp.b32 	%r113, %r96, %r95, %p36;
	selp.f32 	%f67, %f63, %f62, %p36;
	add.s32 	%r105, %r105, 4;
$L__BB6_12:
	setp.eq.s32 	%p37, %r20, 0;
	@%p37 bra 	$L__BB6_15;
	neg.s32 	%r110, %r20;
$L__BB6_14:
	.pragma "nounroll";
	mul.wide.s32 	%rd15, %r105, 4;
	add.s64 	%rd16, %rd2, %rd15;
	ld.global.f32 	%f64, [%rd16];
	setp.gt.f32 	%p38, %f64, %f67;
	selp.b32 	%r113, %r105, %r113, %p38;
	selp.f32 	%f67, %f64, %f67, %p38;
	add.s32 	%r105, %r105, 1;
	add.s32 	%r110, %r110, 1;
	setp.ne.s32 	%p39, %r110, 0;
	@%p39 bra 	$L__BB6_14;
$L__BB6_15:
	cvta.to.global.u64 	%rd17, %rd5;
	mul.wide.s32 	%rd18, %r1, 4;
	add.s64 	%rd19, %rd17, %rd18;
	ld.global.u32 	%r97, [%rd19];
	setp.eq.s32 	%p40, %r113, %r97;
	selp.u32 	%r98, 1, 0, %p40;
	cvta.to.global.u64 	%rd20, %rd6;
	add.s64 	%rd21, %rd20, %rd18;
	st.global.u32 	[%rd21], %r98;
$L__BB6_16:
	ret;

}
	// .globl	_Z18hidden_grad_kernelPKfS0_Pfiii
.visible .entry _Z18hidden_grad_kernelPKfS0_Pfiii(
	.param .u64 .ptr .align 1 _Z18hidden_grad_kernelPKfS0_Pfiii_param_0,
	.param .u64 .ptr .align 1 _Z18hidden_grad_kernelPKfS0_Pfiii_param_1,
	.param .u64 .ptr .align 1 _Z18hidden_grad_kernelPKfS0_Pfiii_param_2,
	.param .u32 _Z18hidden_grad_kernelPKfS0_Pfiii_param_3,
	.param .u32 _Z18hidden_grad_kernelPKfS0_Pfiii_param_4,
	.param .u32 _Z18hidden_grad_kernelPKfS0_Pfiii_param_5
)
{
	.reg .pred 	%p<11>;
	.reg .b32 	%r<31>;
	.reg .b32 	%f<68>;
	.reg .b64 	%rd<44>;

	ld.param.u64 	%rd12, [_Z18hidden_grad_kernelPKfS0_Pfiii_param_0];
	ld.param.u64 	%rd13, [_Z18hidden_grad_kernelPKfS0_Pfiii_param_1];
	ld.param.u64 	%rd11, [_Z18hidden_grad_kernelPKfS0_Pfiii_param_2];
	ld.param.u32 	%r15, [_Z18hidden_grad_kernelPKfS0_Pfiii_param_3];
	ld.param.u32 	%r13, [_Z18hidden_grad_kernelPKfS0_Pfiii_param_4];
	ld.param.u32 	%r14, [_Z18hidden_grad_kernelPKfS0_Pfiii_param_5];
	cvta.to.global.u64 	%rd1, %rd13;
	cvta.to.global.u64 	%rd2, %rd12;
	mov.u32 	%r16, %ctaid.x;
	mov.u32 	%r17, %ntid.x;
	mov.u32 	%r18, %tid.x;
	mad.lo.s32 	%r1, %r16, %r17, %r18;
	mul.lo.s32 	%r19, %r13, %r15;
	setp.ge.s32 	%p1, %r1, %r19;
	@%p1 bra 	$L__BB7_14;
	div.s32 	%r20, %r1, %r13;
	mul.lo.s32 	%r21, %r20, %r13;
	sub.s32 	%r22, %r1, %r21;
	mul.lo.s32 	%r23, %r20, %r14;
	cvt.s64.s32 	%rd3, %r23;
	mul.lo.s32 	%r24, %r22, %r14;
	cvt.s64.s32 	%rd4, %r24;
	setp.lt.s32 	%p2, %r14, 1;
	mov.f32 	%f67, 0f00000000;
	@%p2 bra 	$L__BB7_13;
	and.b32  	%r2, %r14, 7;
	setp.lt.u32 	%p3, %r14, 8;
	mov.f32 	%f67, 0f00000000;
	mov.b32 	%r29, 0;
	@%p3 bra 	$L__BB7_5;
	and.b32  	%r29, %r14, 2147483640;
	neg.s32 	%r27, %r29;
	shl.b64 	%rd14, %rd3, 2;
	add.s64 	%rd15, %rd14, %rd2;
	add.s64 	%rd43, %rd15, 16;
	shl.b64 	%rd16, %rd4, 2;
	add.s64 	%rd17, %rd16, %rd1;
	add.s64 	%rd42, %rd17, 16;
	mov.f32 	%f67, 0f00000000;
$L__BB7_4:
	.pragma "nounroll";
	ld.global.nc.f32 	%f17, [%rd43+-16];
	ld.global.nc.f32 	%f18, [%rd42+-16];
	fma.rn.f32 	%f19, %f17, %f18, %f67;
	ld.global.nc.f32 	%f20, [%rd43+-12];
	ld.global.nc.f32 	%f21, [%rd42+-12];
	fma.rn.f32 	%f22, %f20, %f21, %f19;
	ld.global.nc.f32 	%f23, [%rd43+-8];
	ld.global.nc.f32 	%f24, [%rd42+-8];
	fma.rn.f32 	%f25, %f23, %f24, %f22;
	ld.global.nc.f32 	%f26, [%rd43+-4];
	ld.global.nc.f32 	%f27, [%rd42+-4];
	fma.rn.f32 	%f28, %f26, %f27, %f25;
	ld.global.nc.f32 	%f29, [%rd43];
	ld.global.nc.f32 	%f30, [%rd42];
	fma.rn.f32 	%f31, %f29, %f30, %f28;
	ld.global.nc.f32 	%f32, [%rd43+4];
	ld.global.nc.f32 	%f33, [%rd42+4];
	fma.rn.f32 	%f34, %f32, %f33, %f31;
	ld.global.nc.f32 	%f35, [%rd43+8];
	ld.global.nc.f32 	%f36, [%rd42+8];
	fma.rn.f32 	%f37, %f35, %f36, %f34;
	ld.global.nc.f32 	%f38, [%rd43+12];
	ld.global.nc.f32 	%f39, [%rd42+12];
	fma.rn.f32 	%f67, %f38, %f39, %f37;
	add.s32 	%r27, %r27, 8;
	add.s64 	%rd43, %rd43, 32;
	add.s64 	%rd42, %rd42, 32;
	setp.ne.s32 	%p4, %r27, 0;
	@%p4 bra 	$L__BB7_4;
$L__BB7_5:
	setp.eq.s32 	%p5, %r2, 0;
	@%p5 bra 	$L__BB7_13;
	and.b32  	%r8, %r14, 3;
	setp.lt.u32 	%p6, %r2, 4;
	@%p6 bra 	$L__BB7_8;
	cvt.u64.u32 	%rd18, %r29;
	add.s64 	%rd19, %rd18, %rd3;
	shl.b64 	%rd20, %rd19, 2;
	add.s64 	%rd21, %rd2, %rd20;
	ld.global.nc.f32 	%f41, [%rd21];
	add.s64 	%rd22, %rd18, %rd4;
	shl.b64 	%rd23, %rd22, 2;
	add.s64 	%rd24, %rd1, %rd23;
	ld.global.nc.f32 	%f42, [%rd24];
	fma.rn.f32 	%f43, %f41, %f42, %f67;
	ld.global.nc.f32 	%f44, [%rd21+4];
	ld.global.nc.f32 	%f45, [%rd24+4];
	fma.rn.f32 	%f46, %f44, %f45, %f43;
	ld.global.nc.f32 	%f47, [%rd21+8];
	ld.global.nc.f32 	%f48, [%rd24+8];
	fma.rn.f32 	%f49, %f47, %f48, %f46;
	ld.global.nc.f32 	%f50, [%rd21+12];
	ld.global.nc.f32 	%f51, [%rd24+12];
	fma.rn.f32 	%f67, %f50, %f51, %f49;
	add.s32 	%r29, %r29, 4;
$L__BB7_8:
	setp.eq.s32 	%p7, %r8, 0;
	@%p7 bra 	$L__BB7_13;
	setp.eq.s32 	%p8, %r8, 1;
	@%p8 bra 	$L__BB7_11;
	cvt.u64.u32 	%rd25, %r29;
	add.s64 	%rd26, %rd25, %rd3;
	shl.b64 	%rd27, %rd26, 2;
	add.s64 	%rd28, %rd2, %rd27;
	ld.global.nc.f32 	%f53, [%rd28];
	add.s64 	%rd29, %rd25, %rd4;
	shl.b64 	%rd30, %rd29, 2;
	add.s64 	%rd31, %rd1, %rd30;
	ld.global.nc.f32 	%f54, [%rd31];
	fma.rn.f32 	%f55, %f53, %f54, %f67;
	ld.global.nc.f32 	%f56, [%rd28+4];
	ld.global.nc.f32 	%f57, [%rd31+4];
	fma.rn.f32 	%f67, %f56, %f57, %f55;
	add.s32 	%r29, %r29, 2;
$L__BB7_11:
	and.b32  	%r26, %r14, 1;
	setp.eq.b32 	%p9, %r26, 1;
	not.pred 	%p10, %p9;
	@%p10 bra 	$L__BB7_13;
	cvt.u64.u32 	%rd32, %r29;
	add.s64 	%rd33, %rd32, %rd3;
	shl.b64 	%rd34, %rd33, 2;
	add.s64 	%rd35, %rd2, %rd34;
	ld.global.nc.f32 	%f58, [%rd35];
	add.s64 	%rd36, %rd32, %rd4;
	shl.b64 	%rd37, %rd36, 2;
	add.s64 	%rd38, %rd1, %rd37;
	ld.global.nc.f32 	%f59, [%rd38];
	fma.rn.f32 	%f67, %f58, %f59, %f67;
$L__BB7_13:
	cvta.to.global.u64 	%rd39, %rd11;
	mul.wide.s32 	%rd40, %r1, 4;
	add.s64 	%rd41, %rd39, %rd40;
	st.global.f32 	[%rd41], %f67;
$L__BB7_14:
	ret;

}


// ===== COMPILED SASS (sm_100) =====

	.target	sm_100

	.elftype	@"ET_EXEC"


//--------------------- .note.nv.tkinfo           --------------------------
	.section	.note.nv.tkinfo,"",@"SHT_NOTE"
	.sectionflags	@"SHF_NOTE_NV_TKINFO"
	.tkinfo
        /*0018*/ 	.word	0x00000002
        /*0030*/ 	.string	""
        /*0030*/ 	.string	"ptxas"
        /*0030*/ 	.string	"Cuda compilation tools, release 13.0, V13.0.88"
        /*0030*/ 	.string	"Build cuda_13.0.r13.0/compiler.36424714_0"
        /*0030*/ 	.string	"-arch sm_100 -m 64 "



//--------------------- .note.nv.cuinfo           --------------------------
	.section	.note.nv.cuinfo,"",@"SHT_NOTE"
	.sectionflags	@"SHF_NOTE_NV_CUINFO"
        /*0018*/ 	.short	0x0002
        /*001a*/ 	.short	0x0064
        /*001c*/ 	.short	0x0082
	.zero		2


//--------------------- .nv.info                  --------------------------
	.section	.nv.info,"",@"SHT_CUDA_INFO"
	.align	4


	//----- nvinfo : EIATTR_REGCOUNT
	.align		4
        /*0000*/ 	.byte	0x04, 0x2f
        /*0002*/ 	.short	(.L_1 - .L_0)
	.align		4
.L_0:
        /*0004*/ 	.word	index@(_Z17leaky_relu_kernelPfif)
        /*0008*/ 	.word	0x00000008


	//----- nvinfo : EIATTR_FRAME_SIZE
	.align		4
.L_1:
        /*000c*/ 	.byte	0x04, 0x11
        /*000e*/ 	.short	(.L_3 - .L_2)
	.align		4
.L_2:
        /*0010*/ 	.word	index@(_Z17leaky_relu_kernelPfif)
        /*0014*/ 	.word	0x00000000


	//----- nvinfo : EIATTR_REGCOUNT
	.align		4
.L_3:
        /*0018*/ 	.byte	0x04, 0x2f
        /*001a*/ 	.short	(.L_5 - .L_4)
	.align		4
.L_4:
        /*001c*/ 	.word	index@(_Z26leaky_relu_backward_kernelPfS_if)
        /*0020*/ 	.word	0x0000000a


	//----- nvinfo : EIATTR_FRAME_SIZE
	.align		4
.L_5:
        /*0024*/ 	.byte	0x04, 0x11
        /*0026*/ 	.short	(.L_7 - .L_6)
	.align		4
.L_6:
        /*0028*/ 	.word	index@(_Z26leaky_relu_backward_kernelPfS_if)
        /*002c*/ 	.word	0x00000000


	//----- nvinfo : EIATTR_REGCOUNT
	.align		4
.L_7:
        /*0030*/ 	.byte	0x04, 0x2f
        /*0032*/ 	.short	(.L_9 - .L_8)
	.align		4
.L_8:
        /*0034*/ 	.word	index@(_Z14forward_kernelPfS_S_S_iii)
        /*0038*/ 	.word	0x00000020


	//----- nvinfo : EIATTR_FRAME_SIZE
	.align		4
.L_9:
        /*003c*/ 	.byte	0x04, 0x11
        /*003e*/ 	.short	(.L_11 - .L_10)
	.align		4
.L_10:
        /*0040*/ 	.word	index@(_Z14forward_kernelPfS_S_S_iii)
        /*0044*/ 	.word	0x00000000


	//----- nvinfo : EIATTR_REGCOUNT
	.align		4
.L_11:
        /*0048*/ 	.byte	0x04, 0x2f
        /*004a*/ 	.short	(.L_13 - .L_12)
	.align		4
.L_12:
        /*004c*/ 	.word	index@(_Z15backward_kernelPfS_S_S_iiibf)
        /*0050*/ 	.word	0x00000020


	//----- nvinfo : EIATTR_FRAME_SIZE
	.align		4
.L_13:
        /*0054*/ 	.byte	0x04, 0x11
        /*0056*/ 	.short	(.L_15 - .L_14)
	.align		4
.L_14:
        /*0058*/ 	.word	index@($__internal_1_$__cuda_sm3x_div_rn_noftz_f32_slowpath)
        /*005c*/ 	.word	0x00000000


	//----- nvinfo : EIATTR_FRAME_SIZE
	.align		4
.L_15:
        /*0060*/ 	.byte	0x04, 0x11
        /*0062*/ 	.short	(.L_17 - .L_16)
	.align		4
.L_16:
        /*0064*/ 	.word	index@(_Z15backward_kernelPfS_S_S_iiibf)
        /*0068*/ 	.word	0x00000000


	//----- nvinfo : EIATTR_REGCOUNT
	.align		4
.L_17:
        /*006c*/ 	.byte	0x04, 0x2f
        /*006e*/ 	.short	(.L_19 - .L_18)
	.align		4
.L_18:
        /*0070*/ 	.word	index@(_Z14softmax_kernelPfS_ii)
        /*0074*/ 	.word	0x0000001e


	//----- nvinfo : EIATTR_FRAME_SIZE
	.align		4
.L_19:
        /*0078*/ 	.byte	0x04, 0x11
        /*007a*/ 	.short	(.L_21 - .L_20)
	.align		4
.L_20:
        /*007c*/ 	.word	index@($__internal_0_$__cuda_sm3x_div_rn_noftz_f32_slowpath)
        /*0080*/ 	.word	0x00000000


	//----- nvinfo : EIATTR_FRAME_SIZE
	.align		4
.L_21:
        /*0084*/ 	.byte	0x04, 0x11
        /*0086*/ 	.short	(.L_23 - .L_22)
	.align		4
.L_22:
        /*0088*/ 	.word	index@(_Z14softmax_kernelPfS_ii)
        /*008c*/ 	.word	0x00000000


	//----- nvinfo : EIATTR_REGCOUNT
	.align		4
.L_23:
        /*0090*/ 	.byte	0x04, 0x2f
        /*0092*/ 	.short	(.L_25 - .L_24)
	.align		4
.L_24:
        /*0094*/ 	.word	index@(_Z20loss_gradient_kernelPKfPKiPfS3_ii)
        /*0098*/ 	.word	0x00000014


	//----- nvinfo : EIATTR_FRAME_SIZE
	.align		4
.L_25:
        /*009c*/ 	.byte	0x04, 0x11
        /*009e*/ 	.short	(.L_27 - .L_26)
	.align		4
.L_26:
        /*00a0*/ 	.word	index@(_Z20loss_gradient_kernelPKfPKiPfS3_ii)
        /*00a4*/ 	.word	0x00000000


	//----- nvinfo : EIATTR_REGCOUNT
	.align		4
.L_27:
        /*00a8*/ 	.byte	0x04, 0x2f
        /*00aa*/ 	.short	(.L_29 - .L_28)
	.align		4
.L_28:
        /*00ac*/ 	.word	index@(_Z15accuracy_kernelPKfPKiPiii)
        /*00b0*/ 	.word	0x0000001f


	//----- nvinfo : EIATTR_FRAME_SIZE
	.align		4
.L_29:
        /*00b4*/ 	.byte	0x04, 0x11
        /*00b6*/ 	.short	(.L_31 - .L_30)
	.align		4
.L_30:
        /*00b8*/ 	.word	index@(_Z15accuracy_kernelPKfPKiPiii)
        /*00bc*/ 	.word	0x00000000


	//----- nvinfo : EIATTR_REGCOUNT
	.align		4
.L_31:
        /*00c0*/ 	.byte	0x04, 0x2f
        /*00c2*/ 	.short	(.L_33 - .L_32)
	.align		4
.L_32:
        /*00c4*/ 	.word	index@(_Z18hidden_grad_kernelPKfS0_Pfiii)
        /*00c8*/ 	.word	0x0000001e


	//----- nvinfo : EIATTR_FRAME_SIZE
	.align		4
.L_33:
        /*00cc*/ 	.byte	0x04, 0x11
        /*00ce*/ 	.short	(.L_35 - .L_34)
	.align		4
.L_34:
        /*00d0*/ 	.word	index@(_Z18hidden_grad_kernelPKfS0_Pfiii)
        /*00d4*/ 	.word	0x00000000


	//----- nvinfo : EIATTR_MIN_STACK_SIZE
	.align		4
.L_35:
        /*00d8*/ 	.byte	0x04, 0x12
        /*00da*/ 	.short	(.L_37 - .L_36)
	.align		4
.L_36:
        /*00dc*/ 	.word	index@(_Z18hidden_grad_kernelPKfS0_Pfiii)
        /*00e0*/ 	.word	0x00000000


	//----- nvinfo : EIATTR_MIN_STACK_SIZE
	.align		4
.L_37:
        /*00e4*/ 	.byte	0x04, 0x12
        /*00e6*/ 	.short	(.L_39 - .L_38)
	.align		4
.L_38:
        /*00e8*/ 	.word	index@(_Z15accuracy_kernelPKfPKiPiii)
        /*00ec*/ 	.word	0x00000000


	//----- nvinfo : EIATTR_MIN_STACK_SIZE
	.align		4
.L_39:
        /*00f0*/ 	.byte	0x04, 0x12
        /*00f2*/ 	.short	(.L_41 - .L_40)
	.align		4
.L_40:
        /*00f4*/ 	.word	index@(_Z20loss_gradient_kernelPKfPKiPfS3_ii)
        /*00f8*/ 	.word	0x00000000


	//----- nvinfo : EIATTR_MIN_STACK_SIZE
	.align		4
.L_41:
        /*00fc*/ 	.byte	0x04, 0x12
        /*00fe*/ 	.short	(.L_43 - .L_42)
	.align		4
.L_42:
        /*0100*/ 	.word	index@(_Z14softmax_kernelPfS_ii)
        /*0104*/ 	.word	0x00000000


	//----- nvinfo : EIATTR_MIN_STACK_SIZE
	.align		4
.L_43:
        /*0108*/ 	.byte	0x04, 0x12
        /*010a*/ 	.short	(.L_45 - .L_44)
	.align		4
.L_44:
        /*010c*/ 	.word	index@(_Z15backward_kernelPfS_S_S_iiibf)
        /*0110*/ 	.word	0x00000000


	//----- nvinfo : EIATTR_MIN_STACK_SIZE
	.align		4
.L_45:
        /*0114*/ 	.byte	0x04, 0x12
        /*0116*/ 	.short	(.L_47 - .L_46)
	.align		4
.L_46:
        /*0118*/ 	.word	index@(_Z14forward_kernelPfS_S_S_iii)
        /*011c*/ 	.word	0x00000000


	//----- nvinfo : EIATTR_MIN_STACK_SIZE
	.align		4
.L_47:
        /*0120*/ 	.byte	0x04, 0x12
        /*0122*/ 	.short	(.L_49 - .L_48)
	.align		4
.L_48:
        /*0124*/ 	.word	index@(_Z26leaky_relu_backward_kernelPfS_if)
        /*0128*/ 	.word	0x00000000


	//----- nvinfo : EIATTR_MIN_STACK_SIZE
	.align		4
.L_49:
        /*012c*/ 	.byte	0x04, 0x12
        /*012e*/ 	.short	(.L_51 - .L_50)
	.align		4
.L_50:
        /*0130*/ 	.word	index@(_Z17leaky_relu_kernelPfif)
        /*0134*/ 	.word	0x00000000
.L_51:


//--------------------- .nv.compat                --------------------------
	.section	.nv.compat,"",@"SHT_CUDA_COMPAT_INFO"
	.align	4
        /*0000*/ 	.byte	0x02, 0x09, 0x00, 0x00, 0x02, 0x02, 0x01, 0x00, 0x02, 0x05, 0x05, 0x00, 0x03, 0x07, 0x01, 0x01
        /*0010*/ 	.byte	0x02, 0x03, 0x00, 0x00, 0x02, 0x06, 0x01, 0x00, 0x04, 0x0b, 0x08, 0x00, 0x01, 0x00, 0x00, 0x00
        /*0020*/ 	.byte	0x00, 0x00, 0x00, 0x00


//--------------------- .nv.info._Z18hidden_grad_kernelPKfS0_Pfiii --------------------------
	.section	.nv.info._Z18hidden_grad_kernelPKfS0_Pfiii,"",@"SHT_CUDA_INFO"
	.sectionflags	@""
	.align	4


	//----- nvinfo : EIATTR_CUDA_API_VERSION
	.align		4
        /*0000*/ 	.byte	0x04, 0x37
        /*0002*/ 	.short	(.L_53 - .L_52)
.L_52:
        /*0004*/ 	.word	0x00000082


	//----- nvinfo : EIATTR_KPARAM_INFO
	.align		4
.L_53:
        /*0008*/ 	.byte	0x04, 0x17
        /*000a*/ 	.short	(.L_55 - .L_54)
.L_54:
        /*000c*/ 	.word	0x00000000
        /*0010*/ 	.short	0x0005
        /*0012*/ 	.short	0x0020
        /*0014*/ 	.byte	0x00, 0xf0, 0x11, 0x00


	//----- nvinfo : EIATTR_KPARAM_INFO
	.align		4
.L_55:
        /*0018*/ 	.byte	0x04, 0x17
        /*001a*/ 	.short	(.L_57 - .L_56)
.L_56:
        /*001c*/ 	.word	0x00000000
        /*0020*/ 	.short	0x0004
        /*0022*/ 	.short	0x001c
        /*0024*/ 	.byte	0x00, 0xf0, 0x11, 0x00


	//----- nvinfo : EIATTR_KPARAM_INFO
	.align		4
.L_57:
        /*0028*/ 	.byte	0x04, 0x17
        /*002a*/ 	.short	(.L_59 - .L_58)
.L_58:
        /*002c*/ 	.word	0x00000000
        /*0030*/ 	.short	0x0003
        /*0032*/ 	.short	0x0018
        /*0034*/ 	.byte	0x00, 0xf0, 0x11, 0x00


	//----- nvinfo : EIATTR_KPARAM_INFO
	.align		4
.L_59:
        /*0038*/ 	.byte	0x04, 0x17
        /*003a*/ 	.short	(.L_61 - .L_60)
.L_60:
        /*003c*/ 	.word	0x00000000
        /*0040*/ 	.short	0x0002
        /*0042*/ 	.short	0x0010
        /*0044*/ 	.byte	0x00, 0xf5, 0x21, 0x00


	//----- nvinfo : EIATTR_KPARAM_INFO
	.align		4
.L_61:
        /*0048*/ 	.byte	0x04, 0x17
        /*004a*/ 	.short	(.L_63 - .L_62)
.L_62:
        /*004c*/ 	.word	0x00000000
        /*0050*/ 	.short	0x0001
        /*0052*/ 	.short	0x0008
        /*0054*/ 	.byte	0x00, 0xf5, 0x21, 0x00


	//----- nvinfo : EIATTR_KPARAM_INFO
	.align		4
.L_63:
        /*0058*/ 	.byte	0x04, 0x17
        /*005a*/ 	.short	(.L_65 - .L_64)
.L_64:
        /*005c*/ 	.word	0x00000000
        /*0060*/ 	.short	0x0000
        /*0062*/ 	.short	0x0000
        /*0064*/ 	.byte	0x00, 0xf5, 0x21, 0x00


	//----- nvinfo : EIATTR_SPARSE_MMA_MASK
	.align		4
.L_65:
        /*0068*/ 	.byte	0x03, 0x50
        /*006a*/ 	.short	0x0000


	//----- nvinfo : EIATTR_MAXREG_COUNT
	.align		4
        /*006c*/ 	.byte	0x03, 0x1b
        /*006e*/ 	.short	0x00ff


	//----- nvinfo : EIATTR_MERCURY_ISA_VERSION
	.align		4
        /*0070*/ 	.byte	0x03, 0x5f
        /*0072*/ 	.short	0x0101


	//----- nvinfo : EIATTR_VRC_CTA_INIT_COUNT
	.align		4
        /*0074*/ 	.byte	0x02, 0x4a
	.zero		1
	.zero		1


	//----- nvinfo : EIATTR_EXIT_INSTR_OFFSETS
	.align		4
        /*0078*/ 	.byte	0x04, 0x1c
        /*007a*/ 	.short	(.L_67 - .L_66)


	//   ....[0]....
.L_66:
        /*007c*/ 	.word	0x00000080


	//   ....[1]....
        /*0080*/ 	.word	0x000009e0


	//----- nvinfo : EIATTR_CBANK_PARAM_SIZE
	.align		4
.L_67:
        /*0084*/ 	.byte	0x03, 0x19
        /*0086*/ 	.short	0x0024


	//----- nvinfo : EIATTR_PARAM_CBANK
	.align		4
        /*0088*/ 	.byte	0x04, 0x0a
        /*008a*/ 	.short	(.L_69 - .L_68)
	.align		4
.L_68:
        /*008c*/ 	.word	index@(.nv.constant0._Z18hidden_grad_kernelPKfS0_Pfiii)
        /*0090*/ 	.short	0x0380
        /*0092*/ 	.short	0x0024


	//----- nvinfo : EIATTR_SW_WAR
	.align		4
.L_69:
        /*0094*/ 	.byte	0x04, 0x36
        /*0096*/ 	.short	(.L_71 - .L_70)
.L_70:
        /*0098*/ 	.word	0x00000008
.L_71:


//--------------------- .nv.info._Z15accuracy_kernelPKfPKiPiii --------------------------
	.section	.nv.info._Z15accuracy_kernelPKfPKiPiii,"",@"SHT_CUDA_INFO"
	.sectionflags	@""
	.align	4


	//----- nvinfo : EIATTR_CUDA_API_VERSION
	.align		4
        /*0000*/ 	.byte	0x04, 0x37
        /*0002*/ 	.short	(.L_73 - .L_72)
.L_72:
        /*0004*/ 	.word	0x00000082


	//----- nvinfo : EIATTR_KPARAM_INFO
	.align		4
.L_73:
        /*0008*/ 	.byte	0x04, 0x17
        /*000a*/ 	.short	(.L_75 - .L_74)
.L_74:
        /*000c*/ 	.word	0x00000000
        /*0010*/ 	.short	0x0004
        /*0012*/ 	.short	0x001c
        /*0014*/ 	.byte	0x00, 0xf0, 0x11, 0x00


	//----- nvinfo : EIATTR_KPARAM_INFO
	.align		4
.L_75:
        /*0018*/ 	.byte	0x04, 0x17
        /*001a*/ 	.short	(.L_77 - .L_76)
.L_76:
        /*001c*/ 	.word	0x00000000
        /*0020*/ 	.short	0x0003
        /*0022*/ 	.short	0x0018
        /*0024*/ 	.byte	0x00, 0xf0, 0x11, 0x00


	//----- nvinfo : EIATTR_KPARAM_INFO
	.align		4
.L_77:
        /*0028*/ 	.byte	0x04, 0x17
        /*002a*/ 	.short	(.L_79 - .L_78)
.L_78:
        /*002c*/ 	.word	0x00000000
        /*0030*/ 	.short	0x0002
        /*0032*/ 	.short	0x0010
        /*0034*/ 	.byte	0x00, 0xf5, 0x21, 0x00


	//----- nvinfo : EIATTR_KPARAM_INFO
	.align		4
.L_79:
        /*0038*/ 	.byte	0x04, 0x17
        /*003a*/ 	.short	(.L_81 - .L_80)
.L_80:
        /*003c*/ 	.word	0x00000000
        /*0040*/ 	.short	0x0001
        /*0042*/ 	.short	0x0008
        /*0044*/ 	.byte	0x00, 0xf5, 0x21, 0x00


	//----- nvinfo : EIATTR_KPARAM_INFO
	.align		4
.L_81:
        /*0048*/ 	.byte	0x04, 0x17
        /*004a*/ 	.short	(.L_83 - .L_82)
.L_82:
        /*004c*/ 	.word	0x00000000
        /*0050*/ 	.short	0x0000
        /*0052*/ 	.short	0x0000
        /*0054*/ 	.byte	0x00, 0xf5, 0x21, 0x00


	//----- nvinfo : EIATTR_SPARSE_MMA_MASK
	.align		4
.L_83:
        /*0058*/ 	.byte	0x03, 0x50
        /*005a*/ 	.short	0x0000


	//----- nvinfo : EIATTR_MAXREG_COUNT
	.align		4
        /*005c*/ 	.byte	0x03, 0x1b
        /*005e*/ 	.short	0x00ff


	//----- nvinfo : EIATTR_MERCURY_ISA_VERSION
	.align		4
        /*0060*/ 	.byte	0x03, 0x5f
        /*0062*/ 	.short	0x0101


	//----- nvinfo : EIATTR_VRC_CTA_INIT_COUNT
	.align		4
        /*0064*/ 	.byte	0x02, 0x4a
	.zero		1
	.zero		1


	//----- nvinfo : EIATTR_EXIT_INSTR_OFFSETS
	.align		4
        /*0068*/ 	.byte	0x04, 0x1c
        /*006a*/ 	.short	(.L_85 - .L_84)


	//   ....[0]....
.L_84:
        /*006c*/ 	.word	0x00000070


	//   ....[1]....
        /*0070*/ 	.word	0x00000b30


	//----- nvinfo : EIATTR_CBANK_PARAM_SIZE
	.align		4
.L_85:
        /*0074*/ 	.byte	0x03, 0x19
        /*0076*/ 	.short	0x0020


	//----- nvinfo : EIATTR_PARAM_CBANK
	.align		4
        /*0078*/ 	.byte	0x04, 0x0a
        /*007a*/ 	.short	(.L_87 - .L_86)
	.align		4
.L_86:
        /*007c*/ 	.word	index@(.nv.constant0._Z15accuracy_kernelPKfPKiPiii)
        /*0080*/ 	.short	0x0380
        /*0082*/ 	.short	0x0020


	//----- nvinfo : EIATTR_SW_WAR
	.align		4
.L_87:
        /*0084*/ 	.byte	0x04, 0x36
        /*0086*/ 	.short	(.L_89 - .L_88)
.L_88:
        /*0088*/ 	.word	0x00000008
.L_89:


//--------------------- .nv.info._Z20loss_gradient_kernelPKfPKiPfS3_ii --------------------------
	.section	.nv.info._Z20loss_gradient_kernelPKfPKiPfS3_ii,"",@"SHT_CUDA_INFO"
	.sectionflags	@""
	.align	4


	//----- nvinfo : EIATTR_CUDA_API_VERSION
	.align		4
        /*0000*/ 	.byte	0x04, 0x37
        /*0002*/ 	.short	(.L_91 - .L_90)
.L_90:
        /*0004*/ 	.word	0x00000082


	//----- nvinfo : EIATTR_KPARAM_INFO
	.align		4
.L_91:
        /*0008*/ 	.byte	0x04, 0x17
        /*000a*/ 	.short	(.L_93 - .L_92)
.L_92:
        /*000c*/ 	.word	0x00000000
        /*0010*/ 	.short	0x0005
        /*0012*/ 	.short	0x0024
        /*0014*/ 	.byte	0x00, 0xf0, 0x11, 0x00


	//----- nvinfo : EIATTR_KPARAM_INFO
	.align		4
.L_93:
        /*0018*/ 	.byte	0x04, 0x17
        /*001a*/ 	.short	(.L_95 - .L_94)
.L_94:
        /*001c*/ 	.word	0x00000000
        /*0020*/ 	.short	0x0004
        /*0022*/ 	.short	0x0020
        /*0024*/ 	.byte	0x00, 0xf0, 0x11, 0x00


	//----- nvinfo : EIATTR_KPARAM_INFO
	.align		4
.L_95:
        /*0028*/ 	.byte	0x04, 0x17
        /*002a*/ 	.short	(.L_97 - .L_96)
.L_96:
        /*002c*/ 	.word	0x00000000
        /*0030*/ 	.short	0x0003
        /*0032*/ 	.short	0x0018
        /*0034*/ 	.byte	0x00, 0xf5, 0x21, 0x00


	//----- nvinfo : EIATTR_KPARAM_INFO
	.align		4
.L_97:
        /*0038*/ 	.byte	0x04, 0x17
        /*003a*/ 	.short	(.L_99 - .L_98)
.L_98:
        /*003c*/ 	.word	0x00000000
        /*0040*/ 	.short	0x0002
        /*0042*/ 	.short	0x0010
        /*0044*/ 	.byte	0x00, 0xf5, 0x21, 0x00


	//----- nvinfo : EIATTR_KPARAM_INFO
	.align		4
.L_99:
        /*0048*/ 	.byte	0x04, 0x17
        /*004a*/ 	.short	(.L_101 - .L_100)
.L_100:
        /*004c*/ 	.word	0x00000000
        /*0050*/ 	.short	0x0001
        /*0052*/ 	.short	0x0008
        /*0054*/ 	.byte	0x00, 0xf5, 0x21, 0x00


	//----- nvinfo : EIATTR_KPARAM_INFO
	.align		4
.L_101:
        /*0058*/ 	.byte	0x04, 0x17
        /*005a*/ 	.short	(.L_103 - .L_102)
.L_102:
        /*005c*/ 	.word	0x00000000
        /*0060*/ 	.short	0x0000
        /*0062*/ 	.short	0x0000
        /*0064*/ 	.byte	0x00, 0xf5, 0x21, 0x00


	//----- nvinfo : EIATTR_SPARSE_MMA_MASK
	.align		4
.L_103:
        /*0068*/ 	.byte	0x03, 0x50
        /*006a*/ 	.short	0x0000


	//----- nvinfo : EIATTR_MAXREG_COUNT
	.align		4
        /*006c*/ 	.byte	0x03, 0x1b
        /*006e*/ 	.short	0x00ff


	//----- nvinfo : EIATTR_MERCURY_ISA_VERSION
	.align		4
        /*0070*/ 	.byte	0x03, 0x5f
        /*0072*/ 	.short	0x0101


	//----- nvinfo : EIATTR_VRC_CTA_INIT_COUNT
	.align		4
        /*0074*/ 	.byte	0x02, 0x4a
	.zero		1
	.zero		1


	//----- nvinfo : EIATTR_EXIT_INSTR_OFFSETS
	.align		4
        /*0078*/ 	.byte	0x04, 0x1c
        /*007a*/ 	.short	(.L_105 - .L_104)


	//   ....[0]....
.L_104:
        /*007c*/ 	.word	0x00000070


	//   ....[1]....
        /*0080*/ 	.word	0x00000310


	//   ....[2]....
        /*0084*/ 	.word	0x00000ab0


	//   ....[3]....
        /*0088*/ 	.word	0x00000e40


	//   ....[4]....
        /*008c*/ 	.word	0x00001050


	//   ....[5]....
        /*0090*/ 	.word	0x00001160


	//----- nvinfo : EIATTR_CBANK_PARAM_SIZE
	.align		4
.L_105:
        /*0094*/ 	.byte	0x03, 0x19
        /*0096*/ 	.short	0x0028


	//----- nvinfo : EIATTR_PARAM_CBANK
	.align		4
        /*0098*/ 	.byte	0x04, 0x0a
        /*009a*/ 	.short	(.L_107 - .L_106)
	.align		4
.L_106:
        /*009c*/ 	.word	index@(.nv.constant0._Z20loss_gradient_kernelPKfPKiPfS3_ii)
        /*00a0*/ 	.short	0x0380
        /*00a2*/ 	.short	0x0028


	//----- nvinfo : EIATTR_SW_WAR
	.align		4
.L_107:
        /*00a4*/ 	.byte	0x04, 0x36
        /*00a6*/ 	.short	(.L_109 - .L_108)
.L_108:
        /*00a8*/ 	.word	0x00000008
.L_109:


//--------------------- .nv.info._Z14softmax_kernelPfS_ii --------------------------
	.section	.nv.info._Z14softmax_kernelPfS_ii,"",@"SHT_CUDA_INFO"
	.sectionflags	@""
	.align	4


	//----- nvinfo : EIATTR_CUDA_API_VERSION
	.align		4
        /*0000*/ 	.byte	0x04, 0x37
        /*0002*/ 	.short	(.L_111 - .L_110)
.L_110:
        /*0004*/ 	.word	0x00000082


	//----- nvinfo : EIATTR_KPARAM_INFO
	.align		4
.L_111:
        /*0008*/ 	.byte	0x04, 0x17
        /*000a*/ 	.short	(.L_113 - .L_112)
.L_112:
        /*000c*/ 	.word	0x00000000
        /*0010*/ 	.short	0x0003
        /*0012*/ 	.short	0x0014
        /*0014*/ 	.byte	0x00, 0xf0, 0x11, 0x00


	//----- nvinfo : EIATTR_KPARAM_INFO
	.align		4
.L_113:
        /*0018*/ 	.byte	0x04, 0x17
        /*001a*/ 	.short	(.L_115 - .L_114)
.L_114:
        /*001c*/ 	.word	0x00000000
        /*0020*/ 	.short	0x0002
        /*0022*/ 	.short	0x0010
        /*0024*/ 	.byte	0x00, 0xf0, 0x11, 0x00


	//----- nvinfo : EIATTR_KPARAM_INFO
	.align		4
.L_115:
        /*0028*/ 	.byte	0x04, 0x17
        /*002a*/ 	.short	(.L_117 - .L_116)
.L_116:
        /*002c*/ 	.word	0x00000000
        /*0030*/ 	.short	0x0001
        /*0032*/ 	.short	0x0008
        /*0034*/ 	.byte	0x00, 0xf5, 0x21, 0x00


	//----- nvinfo : EIATTR_KPARAM_INFO
	.align		4
.L_117:
        /*0038*/ 	.byte	0x04, 0x17
        /*003a*/ 	.short	(.L_119 - .L_118)
.L_118:
        /*003c*/ 	.word	0x00000000
        /*0040*/ 	.short	0x0000
        /*0042*/ 	.short	0x0000
        /*0044*/ 	.byte	0x00, 0xf5, 0x21, 0x00


	//----- nvinfo : EIATTR_SPARSE_MMA_MASK
	.align		4
.L_119:
        /*0048*/ 	.byte	0x03, 0x50
        /*004a*/ 	.short	0x0000


	//----- nvinfo : EIATTR_MAXREG_COUNT
	.align		4
        /*004c*/ 	.byte	0x03, 0x1b
        /*004e*/ 	.short	0x00ff


	//----- nvinfo : EIATTR_MERCURY_ISA_VERSION
	.align		4
        /*0050*/ 	.byte	0x03, 0x5f
        /*0052*/ 	.short	0x0101


	//----- nvinfo : EIATTR_VRC_CTA_INIT_COUNT
	.align		4
        /*0054*/ 	.byte	0x02, 0x4a
	.zero		1
	.zero		1


	//----- nvinfo : EIATTR_EXIT_INSTR_OFFSETS
	.align		4
        /*0058*/ 	.byte	0x04, 0x1c
        /*005a*/ 	.short	(.L_121 - .L_120)


	//   ....[0]....
.L_120:
        /*005c*/ 	.word	0x00000070


	//   ....[1]....
        /*0060*/ 	.word	0x000015a0


	//   ....[2]....
        /*0064*/ 	.word	0x00002640


	//   ....[3]....
        /*0068*/ 	.word	0x00002ea0


	//   ....[4]....
        /*006c*/ 	.word	0x00003320


	//   ....[5]....
        /*0070*/ 	.word	0x000034a0


	//----- nvinfo : EIATTR_CRS_STACK_SIZE
	.align		4
.L_121:
        /*0074*/ 	.byte	0x04, 0x1e
        /*0076*/ 	.short	(.L_123 - .L_122)
.L_122:
        /*0078*/ 	.word	0x00000000


	//----- nvinfo : EIATTR_CBANK_PARAM_SIZE
	.align		4
.L_123:
        /*007c*/ 	.byte	0x03, 0x19
        /*007e*/ 	.short	0x0018


	//----- nvinfo : EIATTR_PARAM_CBANK
	.align		4
        /*0080*/ 	.byte	0x04, 0x0a
        /*0082*/ 	.short	(.L_125 - .L_124)
	.align		4
.L_124:
        /*0084*/ 	.word	index@(.nv.constant0._Z14softmax_kernelPfS_ii)
        /*0088*/ 	.short	0x0380
        /*008a*/ 	.short	0x0018


	//----- nvinfo : EIATTR_SW_WAR
	.align		4
.L_125:
        /*008c*/ 	.byte	0x04, 0x36
        /*008e*/ 	.short	(.L_127 - .L_126)
.L_126:
        /*0090*/ 	.word	0x00000008
.L_127:


//--------------------- .nv.info._Z15backward_kernelPfS_S_S_iiibf --------------------------
	.section	.nv.info._Z15backward_kernelPfS_S_S_iiibf,"",@"SHT_CUDA_INFO"
	.sectionflags	@""
	.align	4


	//----- nvinfo : EIATTR_CUDA_API_VERSION
	.align		4
        /*0000*/ 	.byte	0x04, 0x37
        /*0002*/ 	.short	(.L_129 - .L_128)
.L_128:
        /*0004*/ 	.word	0x00000082


	//----- nvinfo : EIATTR_KPARAM_INFO
	.align		4
.L_129:
        /*0008*/ 	.byte	0x04, 0x17
        /*000a*/ 	.short	(.L_131 - .L_130)
.L_130:
        /*000c*/ 	.word	0x00000000
        /*0010*/ 	.short	0x0008
        /*0012*/ 	.short	0x0030
        /*0014*/ 	.byte	0x00, 0xf0, 0x11, 0x00


	//----- nvinfo : EIATTR_KPARAM_INFO
	.align		4
.L_131:
        /*0018*/ 	.byte	0x04, 0x17
        /*001a*/ 	.short	(.L_133 - .L_132)
.L_132:
        /*001c*/ 	.word	0x00000000
        /*0020*/ 	.short	0x0007
        /*0022*/ 	.short	0x002c
        /*0024*/ 	.byte	0x00, 0xf0, 0x05, 0x00


	//----- nvinfo : EIATTR_KPARAM_INFO
	.align		4
.L_133:
        /*0028*/ 	.byte	0x04, 0x17
        /*002a*/ 	.short	(.L_135 - .L_134)
.L_134:
        /*002c*/ 	.word	0x00000000
        /*0030*/ 	.short	0x0006
        /*0032*/ 	.short	0x0028
        /*0034*/ 	.byte	0x00, 0xf0, 0x11, 0x00


	//----- nvinfo : EIATTR_KPARAM_INFO
	.align		4
.L_135:
        /*0038*/ 	.byte	0x04, 0x17
        /*003a*/ 	.short	(.L_137 - .L_136)
.L_136:
        /*003c*/ 	.word	0x00000000
        /*0040*/ 	.short	0x0005
        /*0042*/ 	.short	0x0024
        /*0044*/ 	.byte	0x00, 0xf0, 0x11, 0x00


	//----- nvinfo : EIATTR_KPARAM_INFO
	.align		4
.L_137:
        /*0048*/ 	.byte	0x04, 0x17
        /*004a*/ 	.short	(.L_139 - .L_138)
.L_138:
        /*004c*/ 	.word	0x00000000
        /*0050*/ 	.short	0x0004
        /*0052*/ 	.short	0x0020
        /*0054*/ 	.byte	0x00, 0xf0, 0x11, 0x00


	//----- nvinfo : EIATTR_KPARAM_INFO
	.align		4
.L_139:
        /*0058*/ 	.byte	0x04, 0x17
        /*005a*/ 	.short	(.L_141 - .L_140)
.L_140:
        /*005c*/ 	.word	0x00000000
        /*0060*/ 	.short	0x0003
        /*0062*/ 	.short	0x0018
        /*0064*/ 	.byte	0x00, 0xf5, 0x21, 0x00


	//----- nvinfo : EIATTR_KPARAM_INFO
	.align		4
.L_141:
        /*0068*/ 	.byte	0x04, 0x17
        /*006a*/ 	.short	(.L_143 - .L_142)
.L_142:
        /*006c*/ 	.word	0x00000000
        /*0070*/ 	.short	0x0002
        /*0072*/ 	.short	0x0010
        /*0074*/ 	.byte	0x00, 0xf5, 0x21, 0x00


	//----- nvinfo : EIATTR_KPARAM_INFO
	.align		4
.L_143:
        /*0078*/ 	.byte	0x04, 0x17
        /*007a*/ 	.short	(.L_145 - .L_144)
.L_144:
        /*007c*/ 	.word	0x00000000
        /*0080*/ 	.short	0x0001
        /*0082*/ 	.short	0x0008
        /*0084*/ 	.byte	0x00, 0xf5, 0x21, 0x00


	//----- nvinfo : EIATTR_KPARAM_INFO
	.align		4
.L_145:
        /*0088*/ 	.byte	0x04, 0x17
        /*008a*/ 	.short	(.L_147 - .L_146)
.L_146:
        /*008c*/ 	.word	0x00000000
        /*0090*/ 	.short	0x0000
        /*0092*/ 	.short	0x0000
        /*0094*/ 	.byte	0x00, 0xf5, 0x21, 0x00


	//----- nvinfo : EIATTR_SPARSE_MMA_MASK
	.align		4
.L_147:
        /*0098*/ 	.byte	0x03, 0x50
        /*009a*/ 	.short	0x0000


	//----- nvinfo : EIATTR_MAXREG_COUNT
	.align		4
        /*009c*/ 	.byte	0x03, 0x1b
        /*009e*/ 	.short	0x00ff


	//----- nvinfo : EIATTR_MERCURY_ISA_VERSION
	.align		4
        /*00a0*/ 	.byte	0x03, 0x5f
        /*00a2*/ 	.short	0x0101


	//----- nvinfo : EIATTR_VRC_CTA_INIT_COUNT
	.align		4
        /*00a4*/ 	.byte	0x02, 0x4a
	.zero		1
	.zero		1


	//----- nvinfo : EIATTR_EXIT_INSTR_OFFSETS
	.align		4
        /*00a8*/ 	.byte	0x04, 0x1c
        /*00aa*/ 	.short	(.L_149 - .L_148)


	//   ....[0]....
.L_148:
        /*00ac*/ 	.word	0x00000a10


	//   ....[1]....
        /*00b0*/ 	.word	0x00001360


	//----- nvinfo : EIATTR_CRS_STACK_SIZE
	.align		4
.L_149:
        /*00b4*/ 	.byte	0x04, 0x1e
        /*00b6*/ 	.short	(.L_151 - .L_150)
.L_150:
        /*00b8*/ 	.word	0x00000000


	//----- nvinfo : EIATTR_CBANK_PARAM_SIZE
	.align		4
.L_151:
        /*00bc*/ 	.byte	0x03, 0x19
        /*00be*/ 	.short	0x0034


	//----- nvinfo : EIATTR_PARAM_CBANK
	.align		4
        /*00c0*/ 	.byte	0x04, 0x0a
        /*00c2*/ 	.short	(.L_153 - .L_152)
	.align		4
.L_152:
        /*00c4*/ 	.word	index@(.nv.constant0._Z15backward_kernelPfS_S_S_iiibf)
        /*00c8*/ 	.short	0x0380
        /*00ca*/ 	.short	0x0034


	//----- nvinfo : EIATTR_SW_WAR
	.align		4
.L_153:
        /*00cc*/ 	.byte	0x04, 0x36
        /*00ce*/ 	.short	(.L_155 - .L_154)
.L_154:
        /*00d0*/ 	.word	0x00000008
.L_155:


//--------------------- .nv.info._Z14forward_kernelPfS_S_S_iii --------------------------
	.section	.nv.info._Z14forward_kernelPfS_S_S_iii,"",@"SHT_CUDA_INFO"
	.sectionflags	@""
	.align	4


	//----- nvinfo : EIATTR_CUDA_API_VERSION
	.align		4
        /*0000*/ 	.byte	0x04, 0x37
        /*0002*/ 	.short	(.L_157 - .L_156)
.L_156:
        /*0004*/ 	.word	0x00000082


	//----- nvinfo : EIATTR_KPARAM_INFO
	.align		4
.L_157:
        /*0008*/ 	.byte	0x04, 0x17
        /*000a*/ 	.short	(.L_159 - .L_158)
.L_158:
        /*000c*/ 	.word	0x00000000
        /*0010*/ 	.short	0x0006
        /*0012*/ 	.short	0x0028
        /*0014*/ 	.byte	0x00, 0xf0, 0x11, 0x00


	//----- nvinfo : EIATTR_KPARAM_INFO
	.align		4
.L_159:
        /*0018*/ 	.byte	0x04, 0x17
        /*001a*/ 	.short	(.L_161 - .L_160)
.L_160:
        /*001c*/ 	.word	0x00000000
        /*0020*/ 	.short	0x0005
        /*0022*/ 	.short	0x0024
        /*0024*/ 	.byte	0x00, 0xf0, 0x11, 0x00


	//----- nvinfo : EIATTR_KPARAM_INFO
	.align		4
.L_161:
        /*0028*/ 	.byte	0x04, 0x17
        /*002a*/ 	.short	(.L_163 - .L_162)
.L_162:
        /*002c*/ 	.word	0x00000000
        /*0030*/ 	.short	0x0004
        /*0032*/ 	.short	0x0020
        /*0034*/ 	.byte	0x00, 0xf0, 0x11, 0x00


	//----- nvinfo : EIATTR_KPARAM_INFO
	.align		4
.L_163:
        /*0038*/ 	.byte	0x04, 0x17
        /*003a*/ 	.short	(.L_165 - .L_164)
.L_164:
        /*003c*/ 	.word	0x00000000
        /*0040*/ 	.short	0x0003
        /*0042*/ 	.short	0x0018
        /*0044*/ 	.byte	0x00, 0xf5, 0x21, 0x00


	//----- nvinfo : EIATTR_KPARAM_INFO
	.align		4
.L_165:
        /*0048*/ 	.byte	0x04, 0x17
        /*004a*/ 	.short	(.L_167 - .L_166)
.L_166:
        /*004c*/ 	.word	0x00000000
        /*0050*/ 	.short	0x0002
        /*0052*/ 	.short	0x0010
        /*0054*/ 	.byte	0x00, 0xf5, 0x21, 0x00


	//----- nvinfo : EIATTR_KPARAM_INFO
	.align		4
.L_167:
        /*0058*/ 	.byte	0x04, 0x17
        /*005a*/ 	.short	(.L_169 - .L_168)
.L_168:
        /*005c*/ 	.word	0x00000000
        /*0060*/ 	.short	0x0001
        /*0062*/ 	.short	0x0008
        /*0064*/ 	.byte	0x00, 0xf5, 0x21, 0x00


	//----- nvinfo : EIATTR_KPARAM_INFO
	.align		4
.L_169:
        /*0068*/ 	.byte	0x04, 0x17
        /*006a*/ 	.short	(.L_171 - .L_170)
.L_170:
        /*006c*/ 	.word	0x00000000
        /*0070*/ 	.short	0x0000
        /*0072*/ 	.short	0x0000
        /*0074*/ 	.byte	0x00, 0xf5, 0x21, 0x00


	//----- nvinfo : EIATTR_SPARSE_MMA_MASK
	.align		4
.L_171:
        /*0078*/ 	.byte	0x03, 0x50
        /*007a*/ 	.short	0x0000


	//----- nvinfo : EIATTR_MAXREG_COUNT
	.align		4
        /*007c*/ 	.byte	0x03, 0x1b
        /*007e*/ 	.short	0x00ff


	//----- nvinfo : EIATTR_MERCURY_ISA_VERSION
	.align		4
        /*0080*/ 	.byte	0x03, 0x5f
        /*0082*/ 	.short	0x0101


	//----- nvinfo : EIATTR_VRC_CTA_INIT_COUNT
	.align		4
        /*0084*/ 	.byte	0x02, 0x4a
	.zero		1
	.zero		1


	//----- nvinfo : EIATTR_EXIT_INSTR_OFFSETS
	.align		4
        /*0088*/ 	.byte	0x04, 0x1c
        /*008a*/ 	.short	(.L_173 - .L_172)


	//   ....[0]....
.L_172:
        /*008c*/ 	.word	0x000000d0


	//   ....[1]....
        /*0090*/ 	.word	0x00000930


	//----- nvinfo : EIATTR_CBANK_PARAM_SIZE
	.align		4
.L_173:
        /*0094*/ 	.byte	0x03, 0x19
        /*0096*/ 	.short	0x002c


	//----- nvinfo : EIATTR_PARAM_CBANK
	.align		4
        /*0098*/ 	.byte	0x04, 0x0a
        /*009a*/ 	.short	(.L_175 - .L_174)
	.align		4
.L_174:
        /*009c*/ 	.word	index@(.nv.constant0._Z14forward_kernelPfS_S_S_iii)
        /*00a0*/ 	.short	0x0380
        /*00a2*/ 	.short	0x002c


	//----- nvinfo : EIATTR_SW_WAR
	.align		4
.L_175:
        /*00a4*/ 	.byte	0x04, 0x36
        /*00a6*/ 	.short	(.L_177 - .L_176)
.L_176:
        /*00a8*/ 	.word	0x00000008
.L_177:


//--------------------- .nv.info._Z26leaky_relu_backward_kernelPfS_if --------------------------
	.section	.nv.info._Z26leaky_relu_backward_kernelPfS_if,"",@"SHT_CUDA_INFO"
	.sectionflags	@""
	.align	4


	//----- nvinfo : EIATTR_CUDA_API_VERSION
	.align		4
        /*0000*/ 	.byte	0x04, 0x37
        /*0002*/ 	.short	(.L_179 - .L_178)
.L_178:
        /*0004*/ 	.word	0x00000082


	//----- nvinfo : EIATTR_KPARAM_INFO
	.align		4
.L_179:
        /*0008*/ 	.byte	0x04, 0x17
        /*000a*/ 	.short	(.L_181 - .L_180)
.L_180:
        /*000c*/ 	.word	0x00000000
        /*0010*/ 	.short	0x0003
        /*0012*/ 	.short	0x0014
        /*0014*/ 	.byte	0x00, 0xf0, 0x11, 0x00


	//----- nvinfo : EIATTR_KPARAM_INFO
	.align		4
.L_181:
        /*0018*/ 	.byte	0x04, 0x17
        /*001a*/ 	.short	(.L_183 - .L_182)
.L_182:
        /*001c*/ 	.word	0x00000000
        /*0020*/ 	.short	0x0002
        /*0022*/ 	.short	0x0010
        /*0024*/ 	.byte	0x00, 0xf0, 0x11, 0x00


	//----- nvinfo : EIATTR_KPARAM_INFO
	.align		4
.L_183:
        /*0028*/ 	.byte	0x04, 0x17
        /*002a*/ 	.short	(.L_185 - .L_184)
.L_184:
        /*002c*/ 	.word	0x00000000
        /*0030*/ 	.short	0x0001
        /*0032*/ 	.short	0x0008
        /*0034*/ 	.byte	0x00, 0xf5, 0x21, 0x00


	//----- nvinfo : EIATTR_KPARAM_INFO
	.align		4
.L_185:
        /*0038*/ 	.byte	0x04, 0x17
        /*003a*/ 	.short	(.L_187 - .L_186)
.L_186:
        /*003c*/ 	.word	0x00000000
        /*0040*/ 	.short	0x0000
        /*0042*/ 	.short	0x0000
        /*0044*/ 	.byte	0x00, 0xf5, 0x21, 0x00


	//----- nvinfo : EIATTR_SPARSE_MMA_MASK
	.align		4
.L_187:
        /*0048*/ 	.byte	0x03, 0x50
        /*004a*/ 	.short	0x0000


	//----- nvinfo : EIATTR_MAXREG_COUNT
	.align		4
        /*004c*/ 	.byte	0x03, 0x1b
        /*004e*/ 	.short	0x00ff


	//----- nvinfo : EIATTR_MERCURY_ISA_VERSION
	.align		4
        /*0050*/ 	.byte	0x03, 0x5f
        /*0052*/ 	.short	0x0101


	//----- nvinfo : EIATTR_VRC_CTA_INIT_COUNT
	.align		4
        /*0054*/ 	.byte	0x02, 0x4a
	.zero		1
	.zero		1


	//----- nvinfo : EIATTR_EXIT_INSTR_OFFSETS
	.align		4
        /*0058*/ 	.byte	0x04, 0x1c
        /*005a*/ 	.short	(.L_189 - .L_188)


	//   ....[0]....
.L_188:
        /*005c*/ 	.word	0x00000070


	//   ....[1]....
        /*0060*/ 	.word	0x00000140


	//----- nvinfo : EIATTR_CBANK_PARAM_SIZE
	.align		4
.L_189:
        /*0064*/ 	.byte	0x03, 0x19
        /*0066*/ 	.short	0x0018


	//----- nvinfo : EIATTR_PARAM_CBANK
	.align		4
        /*0068*/ 	.byte	0x04, 0x0a
        /*006a*/ 	.short	(.L_191 - .L_190)
	.align		4
.L_190:
        /*006c*/ 	.word	index@(.nv.constant0._Z26leaky_relu_backward_kernelPfS_if)
        /*0070*/ 	.short	0x0380
        /*0072*/ 	.short	0x0018


	//----- nvinfo : EIATTR_SW_WAR
	.align		4
.L_191:
        /*0074*/ 	.byte	0x04, 0x36
        /*0076*/ 	.short	(.L_193 - .L_192)
.L_192:
        /*0078*/ 	.word	0x00000008
.L_193:


//--------------------- .nv.info._Z17leaky_relu_kernelPfif --------------------------
	.section	.nv.info._Z17leaky_relu_kernelPfif,"",@"SHT_CUDA_INFO"
	.sectionflags	@""
	.align	4


	//----- nvinfo : EIATTR_CUDA_API_VERSION
	.align		4
        /*0000*/ 	.byte	0x04, 0x37
        /*0002*/ 	.short	(.L_195 - .L_194)
.L_194:
        /*0004*/ 	.word	0x00000082


	//----- nvinfo : EIATTR_KPARAM_INFO
	.align		4
.L_195:
        /*0008*/ 	.byte	0x04, 0x17
        /*000a*/ 	.short	(.L_197 - .L_196)
.L_196:
        /*000c*/ 	.word	0x00000000
        /*0010*/ 	.short	0x0002
        /*0012*/ 	.short	0x000c
        /*0014*/ 	.byte	0x00, 0xf0, 0x11, 0x00


	//----- nvinfo : EIATTR_KPARAM_INFO
	.align		4
.L_197:
        /*0018*/ 	.byte	0x04, 0x17
        /*001a*/ 	.short	(.L_199 - .L_198)
.L_198:
        /*001c*/ 	.word	0x00000000
        /*0020*/ 	.short	0x0001
        /*0022*/ 	.short	0x0008
        /*0024*/ 	.byte	0x00, 0xf0, 0x11, 0x00


	//----- nvinfo : EIATTR_KPARAM_INFO
	.align		4
.L_199:
        /*0028*/ 	.byte	0x04, 0x17
        /*002a*/ 	.short	(.L_201 - .L_200)
.L_200:
        /*002c*/ 	.word	0x00000000
        /*0030*/ 	.short	0x0000
        /*0032*/ 	.short	0x0000
        /*0034*/ 	.byte	0x00, 0xf5, 0x21, 0x00


	//----- nvinfo : EIATTR_SPARSE_MMA_MASK
	.align		4
.L_201:
        /*0038*/ 	.byte	0x03, 0x50
        /*003a*/ 	.short	0x0000


	//----- nvinfo : EIATTR_MAXREG_COUNT
	.align		4
        /*003c*/ 	.byte	0x03, 0x1b
        /*003e*/ 	.short	0x00ff


	//----- nvinfo : EIATTR_MERCURY_ISA_VERSION
	.align		4
        /*0040*/ 	.byte	0x03, 0x5f
        /*0042*/ 	.short	0x0101


	//----- nvinfo : EIATTR_VRC_CTA_INIT_COUNT
	.align		4
        /*0044*/ 	.byte	0x02, 0x4a
	.zero		1
	.zero		1


	//----- nvinfo : EIATTR_EXIT_INSTR_OFFSETS
	.align		4
        /*0048*/ 	.byte	0x04, 0x1c
        /*004a*/ 	.short	(.L_203 - .L_202)


	//   ....[0]....
.L_202:
        /*004c*/ 	.word	0x00000070


	//   ....[1]....
        /*0050*/ 	.word	0x00000100


	//----- nvinfo : EIATTR_CBANK_PARAM_SIZE
	.align		4
.L_203:
        /*0054*/ 	.byte	0x03, 0x19
        /*0056*/ 	.short	0x0010


	//----- nvinfo : EIATTR_PARAM_CBANK
	.align		4
        /*0058*/ 	.byte	0x04, 0x0a
        /*005a*/ 	.short	(.L_205 - .L_204)
	.align		4
.L_204:
        /*005c*/ 	.word	index@(.nv.constant0._Z17leaky_relu_kernelPfif)
        /*0060*/ 	.short	0x0380
        /*0062*/ 	.short	0x0010


	//----- nvinfo : EIATTR_SW_WAR
	.align		4
.L_205:
        /*0064*/ 	.byte	0x04, 0x36
        /*0066*/ 	.short	(.L_207 - .L_206)
.L_206:
        /*0068*/ 	.word	0x00000008
.L_207:


//--------------------- .nv.callgraph             --------------------------
	.section	.nv.callgraph,"",@"SHT_CUDA_CALLGRAPH"
	.align	4
	.sectionentsize	8
	.align		4
        /*0000*/ 	.word	0x00000000
	.align		4
        /*0004*/ 	.word	0xffffffff
	.align		4
        /*0008*/ 	.word	0x00000000
	.align		4
        /*000c*/ 	.word	0xfffffffe
	.align		4
        /*0010*/ 	.word	0x00000000
	.align		4
        /*0014*/ 	.word	0xfffffffd
	.align		4
        /*0018*/ 	.word	0x00000000
	.align		4
        /*001c*/ 	.word	0xfffffffc


//--------------------- .text._Z18hidden_grad_kernelPKfS0_Pfiii --------------------------
	.section	.text._Z18hidden_grad_kernelPKfS0_Pfiii,"ax",@progbits
	.align	128
        .global         _Z18hidden_grad_kernelPKfS0_Pfiii
        .type           _Z18hidden_grad_kernelPKfS0_Pfiii,@function
        .size           _Z18hidden_grad_kernelPKfS0_Pfiii,(.L_x_141 - _Z18hidden_grad_kernelPKfS0_Pfiii)
        .other          _Z18hidden_grad_kernelPKfS0_Pfiii,@"STO_CUDA_ENTRY STV_DEFAULT"
_Z18hidden_grad_kernelPKfS0_Pfiii:
.text._Z18hidden_grad_kernelPKfS0_Pfiii:
[----:B------:R-:W-:Y:S01]  /*0000*/  LDC R1, c[0x0][0x37c] ;  /* 0x0000df00ff017b82 */ /* 0x000fe20000000800 */
[----:B------:R-:W0:Y:S07]  /*0010*/  S2R R5, SR_TID.X ;  /* 0x0000000000057919 */ /* 0x000e2e0000002100 */
[----:B------:R-:W0:Y:S08]  /*0020*/  S2UR UR4, SR_CTAID.X ;  /* 0x00000000000479c3 */ /* 0x000e300000002500 */
[----:B------:R-:W0:Y:S08]  /*0030*/  LDC R0, c[0x0][0x360] ;  /* 0x0000d800ff007b82 */ /* 0x000e300000000800 */
[----:B------:R-:W1:Y:S01]  /*0040*/  LDC.64 R2, c[0x0][0x398] ;  /* 0x0000e600ff027b82 */ /* 0x000e620000000a00 */
[----:B0-----:R-:W-:-:S02]  /*0050*/  IMAD R0, R0, UR4, R5 ;  /* 0x0000000400007c24 */ /* 0x001fc4000f8e0205 */
[----:B-1----:R-:W-:-:S05]  /*0060*/  IMAD R5, R3, R2, RZ ;  /* 0x0000000203057224 */ /* 0x002fca00078e02ff */
[----:B------:R-:W-:-:S13]  /*0070*/  ISETP.GE.AND P0, PT, R0, R5, PT ;  /* 0x000000050000720c */ /* 0x000fda0003f06270 */
[----:B------:R-:W-:Y:S05]  /*0080*/  @P0 EXIT ;  /* 0x000000000000094d */ /* 0x000fea0003800000 */
[----:B------:R-:W-:Y:S01]  /*0090*/  IABS R7, R3 ;  /* 0x0000000300077213 */ /* 0x000fe20000000000 */
[----:B------:R-:W0:Y:S01]  /*00a0*/  LDC R11, c[0x0][0x3a0] ;  /* 0x0000e800ff0b7b82 */ /* 0x000e220000000800 */
[----:B------:R-:W1:Y:S01]  /*00b0*/  LDCU.64 UR4, c[0x0][0x358] ;  /* 0x00006b00ff0477ac */ /* 0x000e620008000a00 */
[----:B------:R-:W-:Y:S01]  /*00c0*/  IMAD.MOV.U32 R12, RZ, RZ, RZ ;  /* 0x000000ffff0c7224 */ /* 0x000fe200078e00ff */
[----:B------:R-:W2:Y:S08]  /*00d0*/  I2F.RP R2, R7 ;  /* 0x0000000700027306 */ /* 0x000eb00000209400 */
[----:B--2---:R-:W2:Y:S02]  /*00e0*/  MUFU.RCP R2, R2 ;  /* 0x0000000200027308 */ /* 0x004ea40000001000 */
[----:B--2---:R-:W-:-:S06]  /*00f0*/  VIADD R4, R2, 0xffffffe ;  /* 0x0ffffffe02047836 */ /* 0x004fcc0000000000 */
[----:B------:R2:W3:Y:S02]  /*0100*/  F2I.FTZ.U32.TRUNC.NTZ R5, R4 ;  /* 0x0000000400057305 */ /* 0x0004e4000021f000 */
[----:B--2---:R-:W-:Y:S02]  /*0110*/  IMAD.MOV.U32 R4, RZ, RZ, RZ ;  /* 0x000000ffff047224 */ /* 0x004fe400078e00ff */
[----:B---3--:R-:W-:-:S04]  /*0120*/  IMAD.MOV R6, RZ, RZ, -R5 ;  /* 0x000000ffff067224 */ /* 0x008fc800078e0a05 */
[----:B------:R-:W-:Y:S01]  /*0130*/  IMAD R9, R6, R7, RZ ;  /* 0x0000000706097224 */ /* 0x000fe200078e02ff */
[----:B------:R-:W-:-:S03]  /*0140*/  IABS R6, R0 ;  /* 0x0000000000067213 */ /* 0x000fc60000000000 */
[----:B------:R-:W-:-:S06]  /*0150*/  IMAD.HI.U32 R5, R5, R9, R4 ;  /* 0x0000000905057227 */ /* 0x000fcc00078e0004 */
[----:B------:R-:W-:-:S04]  /*0160*/  IMAD.HI.U32 R5, R5, R6, RZ ;  /* 0x0000000605057227 */ /* 0x000fc800078e00ff */
[----:B------:R-:W-:-:S04]  /*0170*/  IMAD.MOV R2, RZ, RZ, -R5 ;  /* 0x000000ffff027224 */ /* 0x000fc800078e0a05 */
[----:B------:R-:W-:-:S05]  /*0180*/  IMAD R2, R7, R2, R6 ;  /* 0x0000000207027224 */ /* 0x000fca00078e0206 */
[----:B------:R-:W-:-:S13]  /*0190*/  ISETP.GT.U32.AND P1, PT, R7, R2, PT ;  /* 0x000000020700720c */ /* 0x000fda0003f24070 */
[----:B------:R-:W-:Y:S02]  /*01a0*/  @!P1 IMAD.IADD R2, R2, 0x1, -R7 ;  /* 0x0000000102029824 */ /* 0x000fe400078e0a07 */
[----:B------:R-:W-:Y:S01]  /*01b0*/  @!P1 VIADD R5, R5, 0x1 ;  /* 0x0000000105059836 */ /* 0x000fe20000000000 */
[----:B------:R-:W-:Y:S02]  /*01c0*/  ISETP.NE.AND P1, PT, R3, RZ, PT ;  /* 0x000000ff0300720c */ /* 0x000fe40003f25270 */
[----:B------:R-:W-:Y:S02]  /*01d0*/  ISETP.GE.U32.AND P0, PT, R2, R7, PT ;  /* 0x000000070200720c */ /* 0x000fe40003f06070 */
[----:B------:R-:W-:-:S04]  /*01e0*/  LOP3.LUT R2, R0, R3, RZ, 0x3c, !PT ;  /* 0x0000000300027212 */ /* 0x000fc800078e3cff */
[----:B------:R-:W-:-:S07]  /*01f0*/  ISETP.GE.AND P2, PT, R2, RZ, PT ;  /* 0x000000ff0200720c */ /* 0x000fce0003f46270 */
[----:B------:R-:W-:Y:S01]  /*0200*/  @P0 VIADD R5, R5, 0x1 ;  /* 0x0000000105050836 */ /* 0x000fe20000000000 */
[----:B0-----:R-:W-:-:S05]  /*0210*/  ISETP.GE.AND P0, PT, R11, 0x1, PT ;  /* 0x000000010b00780c */ /* 0x001fca0003f06270 */
[----:B------:R-:W-:Y:S02]  /*0220*/  @!P2 IADD3 R5, PT, PT, -R5, RZ, RZ ;  /* 0x000000ff0505a210 */ /* 0x000fe40007ffe1ff */
[----:B------:R-:W-:-:S05]  /*0230*/  @!P1 LOP3.LUT R5, RZ, R3, RZ, 0x33, !PT ;  /* 0x00000003ff059212 */ /* 0x000fca00078e33ff */
[----:B------:R-:W-:-:S04]  /*0240*/  IMAD.MOV R2, RZ, RZ, -R5 ;  /* 0x000000ffff027224 */ /* 0x000fc800078e0a05 */
[----:B------:R-:W-:Y:S01]  /*0250*/  IMAD R2, R3, R2, R0 ;  /* 0x0000000203027224 */ /* 0x000fe200078e0200 */
[----:B-1----:R-:W-:Y:S06]  /*0260*/  @!P0 BRA `(.L_x_0) ;  /* 0x0000000400d08947 */ /* 0x002fec0003800000 */
[----:B------:R-:W-:Y:S01]  /*0270*/  ISETP.GE.U32.AND P1, PT, R11, 0x8, PT ;  /* 0x000000080b00780c */ /* 0x000fe20003f26070 */
[-C--:B------:R-:W-:Y:S01]  /*0280*/  IMAD R6, R5, R11.reuse, RZ ;  /* 0x0000000b05067224 */ /* 0x080fe200078e02ff */
[----:B------:R-:W-:Y:S01]  /*0290*/  LOP3.LUT R24, R11, 0x7, RZ, 0xc0, !PT ;  /* 0x000000070b187812 */ /* 0x000fe200078ec0ff */
[----:B------:R-:W-:Y:S02]  /*02a0*/  IMAD R7, R2, R11, RZ ;  /* 0x0000000b02077224 */ /* 0x000fe400078e02ff */
[----:B------:R-:W-:Y:S01]  /*02b0*/  IMAD.MOV.U32 R12, RZ, RZ, RZ ;  /* 0x000000ffff0c7224 */ /* 0x000fe200078e00ff */
[----:B------:R-:W-:Y:S01]  /*02c0*/  ISETP.NE.AND P0, PT, R24, RZ, PT ;  /* 0x000000ff1800720c */ /* 0x000fe20003f05270 */
[----:B------:R-:W-:Y:S01]  /*02d0*/  IMAD.MOV.U32 R8, RZ, RZ, RZ ;  /* 0x000000ffff087224 */ /* 0x000fe200078e00ff */
[----:B------:R-:W-:Y:S02]  /*02e0*/  SHF.R.S32.HI R9, RZ, 0x1f, R6 ;  /* 0x0000001fff097819 */ /* 0x000fe40000011406 */
[----:B------:R-:W-:-:S03]  /*02f0*/  SHF.R.S32.HI R10, RZ, 0x1f, R7 ;  /* 0x0000001fff0a7819 */ /* 0x000fc60000011407 */
[----:B------:R-:W-:Y:S06]  /*0300*/  @!P1 BRA `(.L_x_1) ;  /* 0x0000000000b49947 */ /* 0x000fec0003800000 */
[----:B------:R-:W0:Y:S01]  /*0310*/  LDCU.128 UR8, c[0x0][0x380] ;  /* 0x00007000ff0877ac */ /* 0x000e220008000c00 */
[----:B------:R-:W-:Y:S01]  /*0320*/  LOP3.LUT R8, R11, 0x7ffffff8, RZ, 0xc0, !PT ;  /* 0x7ffffff80b087812 */ /* 0x000fe200078ec0ff */
[----:B------:R-:W-:-:S03]  /*0330*/  IMAD.MOV.U32 R12, RZ, RZ, RZ ;  /* 0x000000ffff0c7224 */ /* 0x000fc600078e00ff */
[----:B------:R-:W-:Y:S02]  /*0340*/  IADD3 R13, PT, PT, -R8, RZ, RZ ;  /* 0x000000ff080d7210 */ /* 0x000fe40007ffe1ff */
[----:B0-----:R-:W-:Y:S02]  /*0350*/  LEA R15, P1, R6, UR8, 0x2 ;  /* 0x00000008060f7c11 */ /* 0x001fe4000f8210ff */
[----:B------:R-:W-:Y:S02]  /*0360*/  LEA R14, P3, R7, UR10, 0x2 ;  /* 0x0000000a070e7c11 */ /* 0x000fe4000f8610ff */
[----:B------:R-:W-:Y:S02]  /*0370*/  IADD3 R15, P2, PT, R15, 0x10, RZ ;  /* 0x000000100f0f7810 */ /* 0x000fe40007f5e0ff */
[----:B------:R-:W-:Y:S02]  /*0380*/  IADD3 R14, P4, PT, R14, 0x10, RZ ;  /* 0x000000100e0e7810 */ /* 0x000fe40007f9e0ff */
[----:B------:R-:W-:-:S02]  /*0390*/  LEA.HI.X R3, R6, UR9, R9, 0x2, P1 ;  /* 0x0000000906037c11 */ /* 0x000fc400088f1409 */
[----:B------:R-:W-:-:S03]  /*03a0*/  LEA.HI.X R5, R7, UR11, R10, 0x2, P3 ;  /* 0x0000000b07057c11 */ /* 0x000fc600098f140a */
[----:B------:R-:W-:Y:S02]  /*03b0*/  IMAD.X R3, RZ, RZ, R3, P2 ;  /* 0x000000ffff037224 */ /* 0x000fe400010e0603 */
[----:B------:R-:W-:-:S07]  /*03c0*/  IMAD.X R5, RZ, RZ, R5, P4 ;  /* 0x000000ffff057224 */ /* 0x000fce00020e0605 */
.L_x_2:
[----:B------:R-:W-:Y:S02]  /*03d0*/  IMAD.MOV.U32 R2, RZ, RZ, R15 ;  /* 0x000000ffff027224 */ /* 0x000fe400078e000f */
[----:B------:R-:W-:-:S03]  /*03e0*/  IMAD.MOV.U32 R4, RZ, RZ, R14 ;  /* 0x000000ffff047224 */ /* 0x000fc600078e000e */
[----:B------:R-:W2:Y:S04]  /*03f0*/  LDG.E.CONSTANT R21, desc[UR4][R2.64+-0x10] ;  /* 0xfffff00402157981 */ /* 0x000ea8000c1e9900 */
[----:B------:R-:W2:Y:S04]  /*0400*/  LDG.E.CONSTANT R20, desc[UR4][R4.64+-0x10] ;  /* 0xfffff00404147981 */ /* 0x000ea8000c1e9900 */
[----:B------:R-:W3:Y:S04]  /*0410*/  LDG.E.CONSTANT R23, desc[UR4][R2.64+-0xc] ;  /* 0xfffff40402177981 */ /* 0x000ee8000c1e9900 */
[----:B------:R-:W3:Y:S04]  /*0420*/  LDG.E.CONSTANT R22, desc[UR4][R4.64+-0xc] ;  /* 0xfffff40404167981 */ /* 0x000ee8000c1e9900 */
[----:B------:R-:W4:Y:S04]  /*0430*/  LDG.E.CONSTANT R14, desc[UR4][R2.64+-0x8] ;  /* 0xfffff804020e7981 */ /* 0x000f28000c1e9900 */
[----:B------:R-:W4:Y:S04]  /*0440*/  LDG.E.CONSTANT R15, desc[UR4][R4.64+-0x8] ;  /* 0xfffff804040f7981 */ /* 0x000f28000c1e9900 */
[----:B------:R-:W5:Y:S04]  /*0450*/  LDG.E.CONSTANT R16, desc[UR4][R2.64+-0x4] ;  /* 0xfffffc0402107981 */ /* 0x000f68000c1e9900 */
[----:B------:R-:W5:Y:S04]  /*0460*/  LDG.E.CONSTANT R17, desc[UR4][R4.64+-0x4] ;  /* 0xfffffc0404117981 */ /* 0x000f68000c1e9900 */
[----:B------:R-:W5:Y:S04]  /*0470*/  LDG.E.CONSTANT R18, desc[UR4][R2.64] ;  /* 0x0000000402127981 */ /* 0x000f68000c1e9900 */
[----:B------:R-:W5:Y:S04]  /*0480*/  LDG.E.CONSTANT R19, desc[UR4][R4.64] ;  /* 0x0000000404137981 */ /* 0x000f68000c1e9900 */
[----:B------:R-:W5:Y:S01]  /*0490*/  LDG.E.CONSTANT R25, desc[UR4][R2.64+0x8] ;  /* 0x0000080402197981 */ /* 0x000f62000c1e9900 */
[----:B--2---:R-:W-:-:S03]  /*04a0*/  FFMA R20, R21, R20, R12 ;  /* 0x0000001415147223 */ /* 0x004fc6000000000c */
[----:B------:R-:W2:Y:S04]  /*04b0*/  LDG.E.CONSTANT R12, desc[UR4][R2.64+0x4] ;  /* 0x00000404020c7981 */ /* 0x000ea8000c1e9900 */
[----:B------:R-:W2:Y:S01]  /*04c0*/  LDG.E.CONSTANT R21, desc[UR4][R4.64+0x4] ;  /* 0x0000040404157981 */ /* 0x000ea2000c1e9900 */
[----:B---3--:R-:W-:-:S03]  /*04d0*/  FFMA R27, R23, R22, R20 ;  /* 0x00000016171b7223 */ /* 0x008fc60000000014 */
[----:B------:R-:W3:Y:S04]  /*04e0*/  LDG.E.CONSTANT R20, desc[UR4][R4.64+0x8] ;  /* 0x0000080404147981 */ /* 0x000ee8000c1e9900 */
[----:B------:R-:W3:Y:S04]  /*04f0*/  LDG.E.CONSTANT R22, desc[UR4][R2.64+0xc] ;  /* 0x00000c0402167981 */ /* 0x000ee8000c1e9900 */
[----:B------:R0:W3:Y:S01]  /*0500*/  LDG.E.CONSTANT R23, desc[UR4][R4.64+0xc] ;  /* 0x00000c0404177981 */ /* 0x0000e2000c1e9900 */
[----:B----4-:R-:W-:Y:S01]  /*0510*/  FFMA R15, R14, R15, R27 ;  /* 0x0000000f0e0f7223 */ /* 0x010fe2000000001b */
[----:B------:R-:W-:-:S03]  /*0520*/  VIADD R13, R13, 0x8 ;  /* 0x000000080d0d7836 */ /* 0x000fc60000000000 */
[----:B-----5:R-:W-:Y:S02]  /*0530*/  FFMA R15, R16, R17, R15 ;  /* 0x00000011100f7223 */ /* 0x020fe4000000000f */
[----:B------:R-:W-:Y:S02]  /*0540*/  ISETP.NE.AND P1, PT, R13, RZ, PT ;  /* 0x000000ff0d00720c */ /* 0x000fe40003f25270 */
[----:B------:R-:W-:Y:S01]  /*0550*/  FFMA R15, R18, R19, R15 ;  /* 0x00000013120f7223 */ /* 0x000fe2000000000f */
[----:B------:R-:W-:-:S05]  /*0560*/  IADD3 R14, P3, PT, R4, 0x20, RZ ;  /* 0x00000020040e7810 */ /* 0x000fca0007f7e0ff */
[----:B0-----:R-:W-:Y:S02]  /*0570*/  IMAD.X R5, RZ, RZ, R5, P3 ;  /* 0x000000ffff057224 */ /* 0x001fe400018e0605 */
[----:B--2---:R-:W-:Y:S01]  /*0580*/  FFMA R12, R12, R21, R15 ;  /* 0x000000150c0c7223 */ /* 0x004fe2000000000f */
[----:B------:R-:W-:-:S03]  /*0590*/  IADD3 R15, P2, PT, R2, 0x20, RZ ;  /* 0x00000020020f7810 */ /* 0x000fc60007f5e0ff */
[----:B---3--:R-:W-:Y:S01]  /*05a0*/  FFMA R25, R25, R20, R12 ;  /* 0x0000001419197223 */ /* 0x008fe2000000000c */
[----:B------:R-:W-:-:S03]  /*05b0*/  IADD3.X R3, PT, PT, RZ, R3, RZ, P2, !PT ;  /* 0x00000003ff037210 */ /* 0x000fc600017fe4ff */
[----:B------:R-:W-:Y:S01]  /*05c0*/  FFMA R12, R22, R23, R25 ;  /* 0x00000017160c7223 */ /* 0x000fe20000000019 */
[----:B------:R-:W-:Y:S06]  /*05d0*/  @P1 BRA `(.L_x_2) ;  /* 0xfffffffc007c1947 */ /* 0x000fec000383ffff */
.L_x_1:
[----:B------:R-:W-:Y:S05]  /*05e0*/  @!P0 BRA `(.L_x_0) ;  /* 0x0000000000f08947 */ /* 0x000fea0003800000 */
[----:B------:R-:W-:Y:S02]  /*05f0*/  ISETP.GE.U32.AND P0, PT, R24, 0x4, PT ;  /* 0x000000041800780c */ /* 0x000fe40003f06070 */
[----:B------:R-:W-:-:S04]  /*0600*/  LOP3.LUT R21, R11, 0x3, RZ, 0xc0, !PT ;  /* 0x000000030b157812 */ /* 0x000fc800078ec0ff */
[----:B------:R-:W-:-:S07]  /*0610*/  ISETP.NE.AND P1, PT, R21, RZ, PT ;  /* 0x000000ff1500720c */ /* 0x000fce0003f25270 */
[----:B------:R-:W-:Y:S06]  /*0620*/  @!P0 BRA `(.L_x_3) ;  /* 0x0000000000588947 */ /* 0x000fec0003800000 */
[----:B------:R-:W0:Y:S01]  /*0630*/  LDCU.128 UR8, c[0x0][0x380] ;  /* 0x00007000ff0877ac */ /* 0x000e220008000c00 */
[-C--:B------:R-:W-:Y:S02]  /*0640*/  IADD3 R5, P0, PT, R6, R8.reuse, RZ ;  /* 0x0000000806057210 */ /* 0x080fe40007f1e0ff */
[----:B------:R-:W-:-:S03]  /*0650*/  IADD3 R3, P3, PT, R7, R8, RZ ;  /* 0x0000000807037210 */ /* 0x000fc60007f7e0ff */
[----:B------:R-:W-:Y:S02]  /*0660*/  IMAD.X R16, RZ, RZ, R9, P0 ;  /* 0x000000ffff107224 */ /* 0x000fe400000e0609 */
[----:B------:R-:W-:Y:S01]  /*0670*/  IMAD.X R14, RZ, RZ, R10, P3 ;  /* 0x000000ffff0e7224 */ /* 0x000fe200018e060a */
[----:B0-----:R-:W-:Y:S02]  /*0680*/  LEA R4, P2, R5, UR8, 0x2 ;  /* 0x0000000805047c11 */ /* 0x001fe4000f8410ff */
[----:B------:R-:W-:Y:S02]  /*0690*/  LEA R2, P4, R3, UR10, 0x2 ;  /* 0x0000000a03027c11 */ /* 0x000fe4000f8810ff */
[----:B------:R-:W-:Y:S02]  /*06a0*/  LEA.HI.X R5, R5, UR9, R16, 0x2, P2 ;  /* 0x0000000905057c11 */ /* 0x000fe400090f1410 */
[----:B------:R-:W-:-:S03]  /*06b0*/  LEA.HI.X R3, R3, UR11, R14, 0x2, P4 ;  /* 0x0000000b03037c11 */ /* 0x000fc6000a0f140e */
[----:B------:R-:W2:Y:S04]  /*06c0*/  LDG.E.CONSTANT R13, desc[UR4][R4.64] ;  /* 0x00000004040d7981 */ /* 0x000ea8000c1e9900 */
[----:B------:R-:W2:Y:S04]  /*06d0*/  LDG.E.CONSTANT R14, desc[UR4][R2.64] ;  /* 0x00000004020e7981 */ /* 0x000ea8000c1e9900 */
[----:B------:R-:W3:Y:S04]  /*06e0*/  LDG.E.CONSTANT R16, desc[UR4][R4.64+0x4] ;  /* 0x0000040404107981 */ /* 0x000ee8000c1e9900 */
[----:B------:R-:W3:Y:S04]  /*06f0*/  LDG.E.CONSTANT R15, desc[UR4][R2.64+0x4] ;  /* 0x00000404020f7981 */ /* 0x000ee8000c1e9900 */
[----:B------:R-:W4:Y:S04]  /*0700*/  LDG.E.CONSTANT R18, desc[UR4][R4.64+0x8] ;  /* 0x0000080404127981 */ /* 0x000f28000c1e9900 */
[----:B------:R-:W4:Y:S04]  /*0710*/  LDG.E.CONSTANT R17, desc[UR4][R2.64+0x8] ;  /* 0x0000080402117981 */ /* 0x000f28000c1e9900 */
[----:B------:R-:W5:Y:S04]  /*0720*/  LDG.E.CONSTANT R20, desc[UR4][R4.64+0xc] ;  /* 0x00000c0404147981 */ /* 0x000f68000c1e9900 */
[----:B------:R-:W5:Y:S01]  /*0730*/  LDG.E.CONSTANT R19, desc[UR4][R2.64+0xc] ;  /* 0x00000c0402137981 */ /* 0x000f62000c1e9900 */
[----:B------:R-:W-:-:S02]  /*0740*/  VIADD R8, R8, 0x4 ;  /* 0x0000000408087836 */ /* 0x000fc40000000000 */
[----:B--2---:R-:W-:-:S04]  /*0750*/  FFMA R13, R13, R14, R12 ;  /* 0x0000000e0d0d7223 */ /* 0x004fc8000000000c */
[----:B---3--:R-:W-:-:S04]  /*0760*/  FFMA R13, R16, R15, R13 ;  /* 0x0000000f100d7223 */ /* 0x008fc8000000000d */
[----:B----4-:R-:W-:-:S04]  /*0770*/  FFMA R13, R18, R17, R13 ;  /* 0x00000011120d7223 */ /* 0x010fc8000000000d */
[----:B-----5:R-:W-:-:S07]  /*0780*/  FFMA R12, R20, R19, R13 ;  /* 0x00000013140c7223 */ /* 0x020fce000000000d */
.L_x_3:
[----:B------:R-:W-:Y:S05]  /*0790*/  @!P1 BRA `(.L_x_0) ;  /* 0x0000000000849947 */ /* 0x000fea0003800000 */
[----:B------:R-:W0:Y:S01]  /*07a0*/  LDC.64 R4, c[0x0][0x380] ;  /* 0x0000e000ff047b82 */ /* 0x000e220000000a00 */
[----:B------:R-:W-:Y:S02]  /*07b0*/  ISETP.NE.AND P1, PT, R21, 0x1, PT ;  /* 0x000000011500780c */ /* 0x000fe40003f25270 */
[----:B------:R-:W-:-:S04]  /*07c0*/  LOP3.LUT R11, R11, 0x1, RZ, 0xc0, !PT ;  /* 0x000000010b0b7812 */ /* 0x000fc800078ec0ff */
[----:B------:R-:W-:Y:S01]  /*07d0*/  ISETP.NE.U32.AND P0, PT, R11, 0x1, PT ;  /* 0x000000010b00780c */ /* 0x000fe20003f05070 */
[----:B------:R-:W1:Y:S06]  /*07e0*/  LDC.64 R2, c[0x0][0x388] ;  /* 0x0000e200ff027b82 */ /* 0x000e6c0000000a00 */
[-C--:B------:R-:W-:Y:S02]  /*07f0*/  @P1 IADD3 R11, P3, PT, R6, R8.reuse, RZ ;  /* 0x00000008060b1210 */ /* 0x080fe40007f7e0ff */
[----:B------:R-:W2:Y:S01]  /*0800*/  LDC.64 R16, c[0x0][0x380] ;  /* 0x0000e000ff107b82 */ /* 0x000ea20000000a00 */
[----:B------:R-:W-:Y:S01]  /*0810*/  @P1 IADD3 R13, P4, PT, R7, R8, RZ ;  /* 0x00000008070d1210 */ /* 0x000fe20007f9e0ff */
[----:B------:R-:W-:-:S04]  /*0820*/  @P1 VIADD R8, R8, 0x2 ;  /* 0x0000000208081836 */ /* 0x000fc80000000000 */
[--C-:B------:R-:W-:Y:S01]  /*0830*/  @P1 IMAD.X R18, RZ, RZ, R10.reuse, P4 ;  /* 0x000000ffff121224 */ /* 0x100fe200020e060a */
[-C--:B------:R-:W-:Y:S01]  /*0840*/  @!P0 IADD3 R6, P5, PT, R6, R8.reuse, RZ ;  /* 0x0000000806068210 */ /* 0x080fe20007fbe0ff */
[----:B------:R-:W3:Y:S01]  /*0850*/  LDC.64 R14, c[0x0][0x388] ;  /* 0x0000e200ff0e7b82 */ /* 0x000ee20000000a00 */
[----:B------:R-:W-:Y:S02]  /*0860*/  @!P0 IADD3 R7, P2, PT, R7, R8, RZ ;  /* 0x0000000807078210 */ /* 0x000fe40007f5e0ff */
[----:B------:R-:W-:Y:S01]  /*0870*/  @P1 IADD3.X R8, PT, PT, RZ, R9, RZ, P3, !PT ;  /* 0x00000009ff081210 */ /* 0x000fe20001ffe4ff */
[----:B------:R-:W-:Y:S01]  /*0880*/  @!P0 IMAD.X R9, RZ, RZ, R9, P5 ;  /* 0x000000ffff098224 */ /* 0x000fe200028e0609 */
[----:B0-----:R-:W-:Y:S01]  /*0890*/  @P1 LEA R4, P4, R11, R4, 0x2 ;  /* 0x000000040b041211 */ /* 0x001fe200078810ff */
[----:B------:R-:W-:Y:S01]  /*08a0*/  @!P0 IMAD.X R10, RZ, RZ, R10, P2 ;  /* 0x000000ffff0a8224 */ /* 0x000fe200010e060a */
[----:B-1----:R-:W-:Y:S02]  /*08b0*/  @P1 LEA R2, P3, R13, R2, 0x2 ;  /* 0x000000020d021211 */ /* 0x002fe400078610ff */
[----:B------:R-:W-:-:S02]  /*08c0*/  @P1 LEA.HI.X R5, R11, R5, R8, 0x2, P4 ;  /* 0x000000050b051211 */ /* 0x000fc400020f1408 */
[----:B------:R-:W-:Y:S02]  /*08d0*/  @P1 LEA.HI.X R3, R13, R3, R18, 0x2, P3 ;  /* 0x000000030d031211 */ /* 0x000fe400018f1412 */
[----:B--2---:R-:W-:-:S03]  /*08e0*/  @!P0 LEA R16, P5, R6, R16, 0x2 ;  /* 0x0000001006108211 */ /* 0x004fc600078a10ff */
[----:B------:R-:W2:Y:S01]  /*08f0*/  @P1 LDG.E.CONSTANT R8, desc[UR4][R2.64+0x4] ;  /* 0x0000040402081981 */ /* 0x000ea2000c1e9900 */
[----:B------:R-:W-:-:S03]  /*0900*/  @!P0 LEA.HI.X R17, R6, R17, R9, 0x2, P5 ;  /* 0x0000001106118211 */ /* 0x000fc600028f1409 */
[----:B------:R-:W4:Y:S01]  /*0910*/  @P1 LDG.E.CONSTANT R9, desc[UR4][R4.64] ;  /* 0x0000000404091981 */ /* 0x000f22000c1e9900 */
[----:B---3--:R-:W-:-:S03]  /*0920*/  @!P0 LEA R14, P2, R7, R14, 0x2 ;  /* 0x0000000e070e8211 */ /* 0x008fc600078410ff */
[----:B------:R-:W4:Y:S01]  /*0930*/  @P1 LDG.E.CONSTANT R6, desc[UR4][R2.64] ;  /* 0x0000000402061981 */ /* 0x000f22000c1e9900 */
[----:B------:R-:W-:-:S03]  /*0940*/  @!P0 LEA.HI.X R15, R7, R15, R10, 0x2, P2 ;  /* 0x0000000f070f8211 */ /* 0x000fc600010f140a */
[----:B------:R-:W2:Y:S04]  /*0950*/  @P1 LDG.E.CONSTANT R7, desc[UR4][R4.64+0x4] ;  /* 0x0000040404071981 */ /* 0x000ea8000c1e9900 */
[----:B------:R-:W3:Y:S04]  /*0960*/  @!P0 LDG.E.CONSTANT R17, desc[UR4][R16.64] ;  /* 0x0000000410118981 */ /* 0x000ee8000c1e9900 */
[----:B------:R-:W3:Y:S01]  /*0970*/  @!P0 LDG.E.CONSTANT R14, desc[UR4][R14.64] ;  /* 0x000000040e0e8981 */ /* 0x000ee2000c1e9900 */
[----:B----4-:R-:W-:-:S04]  /*0980*/  @P1 FFMA R6, R9, R6, R12 ;  /* 0x0000000609061223 */ /* 0x010fc8000000000c */
[----:B--2---:R-:W-:-:S04]  /*0990*/  @P1 FFMA R12, R7, R8, R6 ;  /* 0x00000008070c1223 */ /* 0x004fc80000000006 */
[----:B---3--:R-:W-:-:S07]  /*09a0*/  @!P0 FFMA R12, R17, R14, R12 ;  /* 0x0000000e110c8223 */ /* 0x008fce000000000c */
.L_x_0:
[----:B------:R-:W0:Y:S02]  /*09b0*/  LDC.64 R2, c[0x0][0x390] ;  /* 0x0000e400ff027b82 */ /* 0x000e240000000a00 */
[----:B0-----:R-:W-:-:S05]  /*09c0*/  IMAD.WIDE R2, R0, 0x4, R2 ;  /* 0x0000000400027825 */ /* 0x001fca00078e0202 */
[----:B------:R-:W-:Y:S01]  /*09d0*/  STG.E desc[UR4][R2.64], R12 ;  /* 0x0000000c02007986 */ /* 0x000fe2000c101904 */
[----:B------:R-:W-:Y:S05]  /*09e0*/  EXIT ;  /* 0x000000000000794d */ /* 0x000fea0003800000 */
.L_x_4:
[----:B------:R-:W-:-:S00]  /*09f0*/  BRA `(.L_x_4) ;  /* 0xfffffffc00fc7947 */ /* 0x000fc0000383ffff */
[----:B------:R-:W-:-:S00]  /*0a00*/  NOP ;  /* 0x0000000000007918 */ /* 0x000fc00000000000 */
[----:B------:R-:W-:-:S00]  /*0a10*/  NOP ;  /* 0x0000000000007918 */ /* 0x000fc00000000000 */
[----:B------:R-:W-:-:S00]  /*0a20*/  NOP ;  /* 0x0000000000007918 */ /* 0x000fc00000000000 */
[----:B------:R-:W-:-:S00]  /*0a30*/  NOP ;  /* 0x0000000000007918 */ /* 0x000fc00000000000 */
[----:B------:R-:W-:-:S00]  /*0a40*/  NOP ;  /* 0x0000000000007918 */ /* 0x000fc00000000000 */
[----:B------:R-:W-:-:S00]  /*0a50*/  NOP ;  /* 0x0000000000007918 */ /* 0x000fc00000000000 */
[----:B------:R-:W-:-:S00]  /*0a60*/  NOP ;  /* 0x0000000000007918 */ /* 0x000fc00000000000 */
[----:B------:R-:W-:-:S00]  /*0a70*/  NOP ;  /* 0x0000000000007918 */ /* 0x000fc00000000000 */
.L_x_141:


//--------------------- .text._Z15accuracy_kernelPKfPKiPiii --------------------------
	.section	.text._Z15accuracy_kernelPKfPKiPiii,"ax",@progbits
	.align	128
        .global         _Z15accuracy_kernelPKfPKiPiii
        .type           _Z15accuracy_kernelPKfPKiPiii,@function
        .size           _Z15accuracy_kernelPKfPKiPiii,(.L_x_142 - _Z15accuracy_kernelPKfPKiPiii)
        .other          _Z15accuracy_kernelPKfPKiPiii,@"STO_CUDA_ENTRY STV_DEFAULT"
_Z15accuracy_kernelPKfPKiPiii:
.text._Z15accuracy_kernelPKfPKiPiii:
[----:B------:R-:W-:Y:S01]  /*0000*/  LDC R1, c[0x0][0x37c] ;  /* 0x0000df00ff017b82 */ /* 0x000fe20000000800 */
[----:B------:R-:W0:Y:S07]  /*0010*/  S2R R3, SR_TID.X ;  /* 0x0000000000037919 */ /* 0x000e2e0000002100 */
[----:B------:R-:W0:Y:S01]  /*0020*/  S2UR UR4, SR_CTAID.X ;  /* 0x00000000000479c3 */ /* 0x000e220000002500 */
[----:B------:R-:W1:Y:S07]  /*0030*/  LDCU UR5, c[0x0][0x398] ;  /* 0x00007300ff0577ac */ /* 0x000e6e0008000800 */
[----:B------:R-:W0:Y:S02]  /*0040*/  LDC R0, c[0x0][0x360] ;  /* 0x0000d800ff007b82 */ /* 0x000e240000000800 */
[----:B0-----:R-:W-:-:S05]  /*0050*/  IMAD R0, R0, UR4, R3 ;  /* 0x0000000400007c24 */ /* 0x001fca000f8e0203 */
[----:B-1----:R-:W-:-:S13]  /*0060*/  ISETP.GE.AND P0, PT, R0, UR5, PT ;  /* 0x0000000500007c0c */ /* 0x002fda000bf06270 */
[----:B------:R-:W-:Y:S05]  /*0070*/  @P0 EXIT ;  /* 0x000000000000094d */ /* 0x000fea0003800000 */
[----:B------:R-:W0:Y:S01]  /*0080*/  LDCU UR5, c[0x0][0x39c] ;  /* 0x00007380ff0577ac */ /* 0x000e220008000800 */
[----:B------:R-:W-:Y:S01]  /*0090*/  IMAD.MOV.U32 R6, RZ, RZ, RZ ;  /* 0x000000ffff067224 */ /* 0x000fe200078e00ff */
[----:B------:R-:W1:Y:S01]  /*00a0*/  LDCU.64 UR8, c[0x0][0x358] ;  /* 0x00006b00ff0877ac */ /* 0x000e620008000a00 */
[----:B0-----:R-:W-:-:S09]  /*00b0*/  UISETP.GE.AND UP0, UPT, UR5, 0x2, UPT ;  /* 0x000000020500788c */ /* 0x001fd2000bf06270 */
[----:B-1----:R-:W-:Y:S05]  /*00c0*/  BRA.U !UP0, `(.L_x_5) ;  /* 0x0000000908787547 */ /* 0x002fea000b800000 */
[----:B------:R-:W0:Y:S01]  /*00d0*/  LDC.64 R2, c[0x0][0x380] ;  /* 0x0000e000ff027b82 */ /* 0x000e220000000a00 */
[----:B------:R-:W-:-:S04]  /*00e0*/  IMAD R5, R0, UR5, RZ ;  /* 0x0000000500057c24 */ /* 0x000fc8000f8e02ff */
[----:B0-----:R-:W-:-:S05]  /*00f0*/  IMAD.WIDE R2, R5, 0x4, R2 ;  /* 0x0000000405027825 */ /* 0x001fca00078e0202 */
[----:B------:R0:W5:Y:S01]  /*0100*/  LDG.E R7, desc[UR8][R2.64] ;  /* 0x0000000802077981 */ /* 0x000162000c1e1900 */
[----:B------:R-:W-:Y:S01]  /*0110*/  UIADD3 UR4, UPT, UPT, UR5, -0x1, URZ ;  /* 0xffffffff05047890 */ /* 0x000fe2000fffe0ff */
[----:B------:R-:W-:Y:S01]  /*0120*/  IMAD.MOV.U32 R6, RZ, RZ, RZ ;  /* 0x000000ffff067224 */ /* 0x000fe200078e00ff */
[----:B------:R-:W-:Y:S01]  /*0130*/  UIADD3 UR5, UPT, UPT, UR5, -0x2, URZ ;  /* 0xfffffffe05057890 */ /* 0x000fe2000fffe0ff */
[----:B------:R-:W-:Y:S01]  /*0140*/  IMAD.MOV.U32 R5, RZ, RZ, 0x1 ;  /* 0x00000001ff057424 */ /* 0x000fe200078e00ff */
[----:B------:R-:W-:Y:S02]  /*0150*/  ULOP3.LUT UR6, UR4, 0xf, URZ, 0xc0, !UPT ;  /* 0x0000000f04067892 */ /* 0x000fe4000f8ec0ff */
[----:B------:R-:W-:-:S09]  /*0160*/  UISETP.GE.U32.AND UP0, UPT, UR5, 0xf, UPT ;  /* 0x0000000f0500788c */ /* 0x000fd2000bf06070 */
[----:B0-----:R-:W-:Y:S05]  /*0170*/  BRA.U !UP0, `(.L_x_6) ;  /* 0x0000000508247547 */ /* 0x001fea000b800000 */
[----:B------:R-:W-:Y:S01]  /*0180*/  IMAD.MOV.U32 R8, RZ, RZ, RZ ;  /* 0x000000ffff087224 */ /* 0x000fe200078e00ff */
[----:B------:R-:W-:Y:S01]  /*0190*/  ULOP3.LUT UR5, UR4, 0xfffffff0, URZ, 0xc0, !UPT ;  /* 0xfffffff004057892 */ /* 0x000fe2000f8ec0ff */
[----:B------:R-:W-:-:S11]  /*01a0*/  IMAD.MOV.U32 R6, RZ, RZ, RZ ;  /* 0x000000ffff067224 */ /* 0x000fd600078e00ff */
.L_x_7:
[----:B------:R-:W-:-:S04]  /*01b0*/  VIADD R17, R8, 0x1 ;  /* 0x0000000108117836 */ /* 0x000fc80000000000 */
[----:B------:R-:W-:-:S05]  /*01c0*/  IMAD.WIDE R4, R17, 0x4, R2 ;  /* 0x0000000411047825 */ /* 0x000fca00078e0202 */
[----:B------:R-:W2:Y:S04]  /*01d0*/  LDG.E R22, desc[UR8][R4.64] ;  /* 0x0000000804167981 */ /* 0x000ea8000c1e1900 */
[----:B------:R-:W3:Y:S04]  /*01e0*/  LDG.E R24, desc[UR8][R4.64+0x4] ;  /* 0x0000040804187981 */ /* 0x000ee8000c1e1900 */
[----:B------:R-:W4:Y:S04]  /*01f0*/  LDG.E R26, desc[UR8][R4.64+0x8] ;  /* 0x00000808041a7981 */ /* 0x000f28000c1e1900 */
        /* <DEDUP_REMOVED lines=12> */
[----:B------:R-:W4:Y:S01]  /*02c0*/  LDG.E R20, desc[UR8][R4.64+0x3c] ;  /* 0x00003c0804147981 */ /* 0x000f22000c1e1900 */
[----:B--2--5:R-:W-:-:S04]  /*02d0*/  FSETP.GT.AND P2, PT, R22, R7, PT ;  /* 0x000000071600720b */ /* 0x024fc80003f44000 */
[----:B------:R-:W-:Y:S02]  /*02e0*/  FSEL R7, R22, R7, P2 ;  /* 0x0000000716077208 */ /* 0x000fe40001000000 */
[----:B------:R-:W-:Y:S02]  /*02f0*/  SEL R17, R17, R6, P2 ;  /* 0x0000000611117207 */ /* 0x000fe40001000000 */
[----:B---3--:R-:W-:-:S04]  /*0300*/  FSETP.GT.AND P3, PT, R24, R7, PT ;  /* 0x000000071800720b */ /* 0x008fc80003f64000 */
[----:B------:R-:W-:-:S04]  /*0310*/  FSEL R7, R24, R7, P3 ;  /* 0x0000000718077208 */ /* 0x000fc80001800000 */
[----:B----4-:R-:W-:-:S04]  /*0320*/  FSETP.GT.AND P1, PT, R26, R7, PT ;  /* 0x000000071a00720b */ /* 0x010fc80003f24000 */
[----:B------:R-:W-:Y:S01]  /*0330*/  FSEL R7, R26, R7, P1 ;  /* 0x000000071a077208 */ /* 0x000fe20000800000 */
[----:B------:R-:W-:-:S03]  /*0340*/  @P3 VIADD R17, R8, 0x2 ;  /* 0x0000000208113836 */ /* 0x000fc60000000000 */
[----:B------:R-:W-:-:S04]  /*0350*/  FSETP.GT.AND P6, PT, R28, R7, PT ;  /* 0x000000071c00720b */ /* 0x000fc80003fc4000 */
        /* <DEDUP_REMOVED lines=37> */
[C---:B------:R-:W-:Y:S02]  /*05b0*/  @P1 VIADD R17, R8.reuse, 0xf ;  /* 0x0000000f08111836 */ /* 0x040fe40000000000 */
[----:B------:R-:W-:-:S05]  /*05c0*/  VIADD R8, R8, 0x10 ;  /* 0x0000001008087836 */ /* 0x000fca0000000000 */
[C---:B------:R-:W-:Y:S02]  /*05d0*/  ISETP.NE.AND P1, PT, R8.reuse, UR5, PT ;  /* 0x0000000508007c0c */ /* 0x040fe4000bf25270 */
[----:B------:R-:W-:-:S11]  /*05e0*/  SEL R6, R8, R17, P0 ;  /* 0x0000001108067207 */ /* 0x000fd60000000000 */
[----:B------:R-:W-:Y:S05]  /*05f0*/  @P1 BRA `(.L_x_7) ;  /* 0xfffffff800ec1947 */ /* 0x000fea000383ffff */
[----:B------:R-:W-:-:S07]  /*0600*/  VIADD R5, R8, 0x1 ;  /* 0x0000000108057836 */ /* 0x000fce0000000000 */
.L_x_6:
[----:B------:R-:W-:-:S09]  /*0610*/  UISETP.NE.AND UP0, UPT, UR6, URZ, UPT ;  /* 0x000000ff0600728c */ /* 0x000fd2000bf05270 */
[----:B------:R-:W-:Y:S05]  /*0620*/  BRA.U !UP0, `(.L_x_5) ;  /* 0x0000000508207547 */ /* 0x000fea000b800000 */
[----:B------:R-:W-:Y:S02]  /*0630*/  UISETP.GE.U32.AND UP0, UPT, UR6, 0x8, UPT ;  /* 0x000000080600788c */ /* 0x000fe4000bf06070 */
[----:B------:R-:W-:-:S04]  /*0640*/  ULOP3.LUT UR5, UR4, 0x7, URZ, 0xc0, !UPT ;  /* 0x0000000704057892 */ /* 0x000fc8000f8ec0ff */
[----:B------:R-:W-:-:S03]  /*0650*/  UISETP.NE.AND UP1, UPT, UR5, URZ, UPT ;  /* 0x000000ff0500728c */ /* 0x000fc6000bf25270 */
[----:B------:R-:W-:Y:S08]  /*0660*/  BRA.U !UP0, `(.L_x_8) ;  /* 0x0000000108887547 */ /* 0x000ff0000b800000 */
        /* <DEDUP_REMOVED lines=31> */
[----:B------:R-:W-:-:S08]  /*0860*/  @P2 VIADD R6, R5, 0x6 ;  /* 0x0000000605062836 */ /* 0x000fd00000000000 */
[C---:B------:R-:W-:Y:S02]  /*0870*/  @P3 VIADD R6, R5.reuse, 0x7 ;  /* 0x0000000705063836 */ /* 0x040fe40000000000 */
[----:B------:R-:W-:-:S07]  /*0880*/  VIADD R5, R5, 0x8 ;  /* 0x0000000805057836 */ /* 0x000fce0000000000 */
.L_x_8:
        /* <DEDUP_REMOVED lines=20> */
[----:B------:R-:W-:-:S08]  /*09d0*/  @P2 VIADD R6, R5, 0x2 ;  /* 0x0000000205062836 */ /* 0x000fd00000000000 */
[C---:B------:R-:W-:Y:S02]  /*09e0*/  @P3 VIADD R6, R5.reuse, 0x3 ;  /* 0x0000000305063836 */ /* 0x040fe40000000000 */
[----:B------:R-:W-:-:S07]  /*09f0*/  VIADD R5, R5, 0x4 ;  /* 0x0000000405057836 */ /* 0x000fce0000000000 */
.L_x_9:
[----:B------:R-:W-:Y:S05]  /*0a00*/  BRA.U !UP1, `(.L_x_5) ;  /* 0x0000000109287547 */ /* 0x000fea000b800000 */
[----:B------:R-:W-:-:S12]  /*0a10*/  UIADD3 UR4, UPT, UPT, -UR4, URZ, URZ ;  /* 0x000000ff04047290 */ /* 0x000fd8000fffe1ff */
.L_x_10:
[----:B------:R-:W-:-:S06]  /*0a20*/  IMAD.WIDE R8, R5, 0x4, R2 ;  /* 0x0000000405087825 */ /* 0x000fcc00078e0202 */
[----:B------:R-:W2:Y:S01]  /*0a30*/  LDG.E R8, desc[UR8][R8.64] ;  /* 0x0000000808087981 */ /* 0x000ea2000c1e1900 */
[----:B------:R-:W-:-:S04]  /*0a40*/  UIADD3 UR4, UPT, UPT, UR4, 0x1, URZ ;  /* 0x0000000104047890 */ /* 0x000fc8000fffe0ff */
[----:B------:R-:W-:Y:S01]  /*0a50*/  UISETP.NE.AND UP0, UPT, UR4, URZ, UPT ;  /* 0x000000ff0400728c */ /* 0x000fe2000bf05270 */
[----:B--2--5:R-:W-:-:S04]  /*0a60*/  FSETP.GT.AND P0, PT, R8, R7, PT ;  /* 0x000000070800720b */ /* 0x024fc80003f04000 */
[C---:B------:R-:W-:Y:S01]  /*0a70*/  SEL R6, R5.reuse, R6, P0 ;  /* 0x0000000605067207 */ /* 0x040fe20000000000 */
[----:B------:R-:W-:Y:S01]  /*0a80*/  VIADD R5, R5, 0x1 ;  /* 0x0000000105057836 */ /* 0x000fe20000000000 */
[----:B------:R-:W-:Y:S02]  /*0a90*/  FSEL R7, R8, R7, P0 ;  /* 0x0000000708077208 */ /* 0x000fe40000000000 */
[----:B------:R-:W-:Y:S05]  /*0aa0*/  BRA.U UP0, `(.L_x_10) ;  /* 0xfffffffd00dc7547 */ /* 0x000fea000b83ffff */
.L_x_5:
[----:B------:R-:W0:Y:S08]  /*0ab0*/  LDC.64 R2, c[0x0][0x388] ;  /* 0x0000e200ff027b82 */ /* 0x000e300000000a00 */
[----:B------:R-:W1:Y:S01]  /*0ac0*/  LDC.64 R4, c[0x0][0x390] ;  /* 0x0000e400ff047b82 */ /* 0x000e620000000a00 */
[----:B0-----:R-:W-:-:S06]  /*0ad0*/  IMAD.WIDE R2, R0, 0x4, R2 ;  /* 0x0000000400027825 */ /* 0x001fcc00078e0202 */
[----:B------:R-:W2:Y:S01]  /*0ae0*/  LDG.E R3, desc[UR8][R2.64] ;  /* 0x0000000802037981 */ /* 0x000ea2000c1e1900 */
[----:B-1----:R-:W-:Y:S01]  /*0af0*/  IMAD.WIDE R4, R0, 0x4, R4 ;  /* 0x0000000400047825 */ /* 0x002fe200078e0204 */
[----:B--2---:R-:W-:-:S04]  /*0b00*/  ISETP.NE.AND P0, PT, R6, R3, PT ;  /* 0x000000030600720c */ /* 0x004fc80003f05270 */
[----:B-----5:R-:W-:-:S05]  /*0b10*/  SEL R7, RZ, 0x1, P0 ;  /* 0x00000001ff077807 */ /* 0x020fca0000000000 */
[----:B------:R-:W-:Y:S01]  /*0b20*/  STG.E desc[UR8][R4.64], R7 ;  /* 0x0000000704007986 */ /* 0x000fe2000c101908 */
[----:B------:R-:W-:Y:S05]  /*0b30*/  EXIT ;  /* 0x000000000000794d */ /* 0x000fea0003800000 */
.L_x_11:
        /* <DEDUP_REMOVED lines=12> */
.L_x_142:


//--------------------- .text._Z20loss_gradient_kernelPKfPKiPfS3_ii --------------------------
	.section	.text._Z20loss_gradient_kernelPKfPKiPfS3_ii,"ax",@progbits
	.align	128
        .global         _Z20loss_gradient_kernelPKfPKiPfS3_ii
        .type           _Z20loss_gradient_kernelPKfPKiPfS3_ii,@function
        .size           _Z20loss_gradient_kernelPKfPKiPfS3_ii,(.L_x_143 - _Z20loss_gradient_kernelPKfPKiPfS3_ii)
        .other          _Z20loss_gradient_kernelPKfPKiPfS3_ii,@"STO_CUDA_ENTRY STV_DEFAULT"
_Z20loss_gradient_kernelPKfPKiPfS3_ii:
.text._Z20loss_gradient_kernelPKfPKiPfS3_ii:
        /* <DEDUP_REMOVED lines=8> */
[----:B------:R-:W0:Y:S01]  /*0080*/  LDC.64 R8, c[0x0][0x388] ;  /* 0x0000e200ff087b82 */ /* 0x000e220000000a00 */
[----:B------:R-:W1:Y:S07]  /*0090*/  LDCU.64 UR12, c[0x0][0x358] ;  /* 0x00006b00ff0c77ac */ /* 0x000e6e0008000a00 */
[----:B------:R-:W2:Y:S08]  /*00a0*/  LDC R6, c[0x0][0x3a4] ;  /* 0x0000e900ff067b82 */ /* 0x000eb00000000800 */
[----:B------:R-:W3:Y:S01]  /*00b0*/  LDC.64 R2, c[0x0][0x380] ;  /* 0x0000e000ff027b82 */ /* 0x000ee20000000a00 */
[----:B0-----:R-:W-:-:S05]  /*00c0*/  IMAD.WIDE R8, R7, 0x4, R8 ;  /* 0x0000000407087825 */ /* 0x001fca00078e0208 */
[----:B-1----:R-:W4:Y:S01]  /*00d0*/  LDG.E R0, desc[UR12][R8.64] ;  /* 0x0000000c08007981 */ /* 0x002f22000c1e1900 */
[----:B--2---:R-:W-:-:S04]  /*00e0*/  IMAD R5, R7, R6, RZ ;  /* 0x0000000607057224 */ /* 0x004fc800078e02ff */
[----:B----4-:R-:W-:-:S04]  /*00f0*/  IMAD.IADD R11, R0, 0x1, R5 ;  /* 0x00000001000b7824 */ /* 0x010fc800078e0205 */
[----:B---3--:R-:W-:-:S06]  /*0100*/  IMAD.WIDE R10, R11, 0x4, R2 ;  /* 0x000000040b0a7825 */ /* 0x008fcc00078e0202 */
[----:B------:R-:W2:Y:S01]  /*0110*/  LDG.E R10, desc[UR12][R10.64] ;  /* 0x0000000c0a0a7981 */ /* 0x000ea2000c1e1900 */
[----:B------:R-:W-:Y:S01]  /*0120*/  IMAD.MOV.U32 R9, RZ, RZ, 0x3e055027 ;  /* 0x3e055027ff097424 */ /* 0x000fe200078e00ff */
[----:B------:R-:W-:Y:S01]  /*0130*/  ISETP.GE.AND P1, PT, R6, 0x1, PT ;  /* 0x000000010600780c */ /* 0x000fe20003f26270 */
[----:B--2---:R-:W-:-:S05]  /*0140*/  FADD R4, R10, 9.9999999392252902908e-09 ;  /* 0x322bcc770a047421 */ /* 0x004fca0000000000 */
[----:B------:R-:W-:-:S04]  /*0150*/  FSETP.GEU.AND P0, PT, R4, 1.175494350822287508e-38, PT ;  /* 0x008000000400780b */ /* 0x000fc80003f0e000 */
[----:B------:R-:W-:-:S09]  /*0160*/  FSEL R10, RZ, -23, P0 ;  /* 0xc1b80000ff0a7808 */ /* 0x000fd20000000000 */
[----:B------:R-:W-:-:S04]  /*0170*/  @!P0 FMUL R4, R4, 8388608 ;  /* 0x4b00000004048820 */ /* 0x000fc80000400000 */
[C---:B------:R-:W-:Y:S01]  /*0180*/  VIADD R12, R4.reuse, 0xc0d55555 ;  /* 0xc0d55555040c7836 */ /* 0x040fe20000000000 */
[----:B------:R-:W-:-:S04]  /*0190*/  ISETP.GT.U32.AND P0, PT, R4, 0x7f7fffff, PT ;  /* 0x7f7fffff0400780c */ /* 0x000fc80003f04070 */
[----:B------:R-:W-:-:S05]  /*01a0*/  LOP3.LUT R13, R12, 0xff800000, RZ, 0xc0, !PT ;  /* 0xff8000000c0d7812 */ /* 0x000fca00078ec0ff */
[----:B------:R-:W-:Y:S01]  /*01b0*/  IMAD.IADD R8, R4, 0x1, -R13 ;  /* 0x0000000104087824 */ /* 0x000fe200078e0a0d */
[----:B------:R-:W-:-:S03]  /*01c0*/  I2FP.F32.S32 R13, R13 ;  /* 0x0000000d000d7245 */ /* 0x000fc60000201400 */
[----:B------:R-:W-:Y:S02]  /*01d0*/  FADD R12, R8, -1 ;  /* 0xbf800000080c7421 */ /* 0x000fe40000000000 */
[----:B------:R-:W-:Y:S01]  /*01e0*/  FFMA R10, R13, 1.1920928955078125e-07, R10 ;  /* 0x340000000d0a7823 */ /* 0x000fe2000000000a */
[----:B------:R-:W-:Y:S01]  /*01f0*/  MOV R13, 0x7f800000 ;  /* 0x7f800000000d7802 */ /* 0x000fe20000000f00 */
[----:B------:R-:W-:-:S04]  /*0200*/  FFMA R9, R12, -R9, 0.14084610342979431152 ;  /* 0x3e1039f60c097423 */ /* 0x000fc80000000809 */
[----:B------:R-:W-:-:S04]  /*0210*/  FFMA R9, R12, R9, -0.12148627638816833496 ;  /* 0xbdf8cdcc0c097423 */ /* 0x000fc80000000009 */
[----:B------:R-:W-:-:S04]  /*0220*/  FFMA R9, R12, R9, 0.13980610668659210205 ;  /* 0x3e0f29550c097423 */ /* 0x000fc80000000009 */
[----:B------:R-:W-:-:S04]  /*0230*/  FFMA R9, R12, R9, -0.16684235632419586182 ;  /* 0xbe2ad8b90c097423 */ /* 0x000fc80000000009 */
[----:B------:R-:W-:-:S04]  /*0240*/  FFMA R9, R12, R9, 0.20012299716472625732 ;  /* 0x3e4ced0b0c097423 */ /* 0x000fc80000000009 */
[C---:B------:R-:W-:Y:S02]  /*0250*/  FFMA R11, R12.reuse, R9, -0.24999669194221496582 ;  /* 0xbe7fff220c0b7423 */ /* 0x040fe40000000009 */
[----:B------:R-:W0:Y:S02]  /*0260*/  LDC.64 R8, c[0x0][0x398] ;  /* 0x0000e600ff087b82 */ /* 0x000e240000000a00 */
[----:B------:R-:W-:-:S04]  /*0270*/  FFMA R11, R12, R11, 0.33333182334899902344 ;  /* 0x3eaaaa780c0b7423 */ /* 0x000fc8000000000b */
[----:B------:R-:W-:-:S04]  /*0280*/  FFMA R11, R12, R11, -0.5 ;  /* 0xbf0000000c0b7423 */ /* 0x000fc8000000000b */
[----:B------:R-:W-:-:S04]  /*0290*/  FMUL R11, R12, R11 ;  /* 0x0000000b0c0b7220 */ /* 0x000fc80000400000 */
[----:B------:R-:W-:-:S04]  /*02a0*/  FFMA R11, R12, R11, R12 ;  /* 0x0000000b0c0b7223 */ /* 0x000fc8000000000c */
[----:B------:R-:W-:Y:S01]  /*02b0*/  FFMA R10, R10, 0.69314718246459960938, R11 ;  /* 0x3f3172180a0a7823 */ /* 0x000fe2000000000b */
[C---:B------:R-:W-:Y:S01]  /*02c0*/  @P0 FFMA R10, R4.reuse, R13, +INF ;  /* 0x7f800000040a0423 */ /* 0x040fe2000000000d */
[----:B------:R-:W-:Y:S01]  /*02d0*/  FSETP.NEU.AND P0, PT, R4, RZ, PT ;  /* 0x000000ff0400720b */ /* 0x000fe20003f0d000 */
[----:B0-----:R-:W-:-:S03]  /*02e0*/  IMAD.WIDE R8, R7, 0x4, R8 ;  /* 0x0000000407087825 */ /* 0x001fc600078e0208 */
[----:B------:R-:W-:-:S05]  /*02f0*/  FSEL R7, -R10, +INF , P0 ;  /* 0x7f8000000a077808 */ /* 0x000fca0000000100 */
[----:B------:R0:W-:Y:S01]  /*0300*/  STG.E desc[UR12][R8.64], R7 ;  /* 0x0000000708007986 */ /* 0x0001e2000c10190c */
[----:B------:R-:W-:Y:S05]  /*0310*/  @!P1 EXIT ;  /* 0x000000000000994d */ /* 0x000fea0003800000 */
[C---:B------:R-:W-:Y:S01]  /*0320*/  ISETP.GE.U32.AND P1, PT, R6.reuse, 0x10, PT ;  /* 0x000000100600780c */ /* 0x040fe20003f26070 */
[----:B------:R-:W-:Y:S01]  /*0330*/  IMAD.MOV.U32 R4, RZ, RZ, RZ ;  /* 0x000000ffff047224 */ /* 0x000fe200078e00ff */
[----:B------:R-:W-:-:S04]  /*0340*/  LOP3.LUT R16, R6, 0xf, RZ, 0xc0, !PT ;  /* 0x0000000f06107812 */ /* 0x000fc800078ec0ff */
[----:B------:R-:W-:-:S07]  /*0350*/  ISETP.NE.AND P0, PT, R16, RZ, PT ;  /* 0x000000ff1000720c */ /* 0x000fce0003f05270 */
[----:B------:R-:W-:Y:S06]  /*0360*/  @!P1 BRA `(.L_x_12) ;  /* 0x0000000400d09947 */ /* 0x000fec0003800000 */
[----:B------:R-:W1:Y:S01]  /*0370*/  LDCU.64 UR8, c[0x0][0x380] ;  /* 0x00007000ff0877ac */ /* 0x000e620008000a00 */
[----:B------:R-:W-:Y:S01]  /*0380*/  LOP3.LUT R4, R6, 0x7ffffff0, RZ, 0xc0, !PT ;  /* 0x7ffffff006047812 */ /* 0x000fe200078ec0ff */
[----:B------:R-:W-:Y:S01]  /*0390*/  IMAD.MOV R12, RZ, RZ, -R0 ;  /* 0x000000ffff0c7224 */ /* 0x000fe200078e0a00 */
[----:B------:R-:W2:Y:S01]  /*03a0*/  LDCU.64 UR10, c[0x0][0x390] ;  /* 0x00007200ff0a77ac */ /* 0x000ea20008000a00 */
[----:B0-----:R-:W-:Y:S01]  /*03b0*/  IMAD.MOV.U32 R7, RZ, RZ, R5 ;  /* 0x000000ffff077224 */ /* 0x001fe200078e0005 */
[----:B------:R-:W-:Y:S01]  /*03c0*/  UMOV UR4, URZ ;  /* 0x000000ff00047c82 */ /* 0x000fe20008000000 */
[----:B-1----:R-:W-:Y:S02]  /*03d0*/  UIADD3 UR7, UP0, UPT, UR8, 0x20, URZ ;  /* 0x0000002008077890 */ /* 0x002fe4000ff1e0ff */
[----:B--2---:R-:W-:Y:S02]  /*03e0*/  UIADD3 UR5, UP1, UPT, UR10, 0x20, URZ ;  /* 0x000000200a057890 */ /* 0x004fe4000ff3e0ff */
[----:B------:R-:W-:-:S02]  /*03f0*/  UIADD3.X UR8, UPT, UPT, URZ, UR9, URZ, UP0, !UPT ;  /* 0x00000009ff087290 */ /* 0x000fc400087fe4ff */
[----:B------:R-:W-:-:S12]  /*0400*/  UIADD3.X UR6, UPT, UPT, URZ, UR11, URZ, UP1, !UPT ;  /* 0x0000000bff067290 */ /* 0x000fd80008ffe4ff */
.L_x_13:
[----:B------:R-:W-:Y:S01]  /*0410*/  MOV R8, UR7 ;  /* 0x0000000700087c02 */ /* 0x000fe20008000f00 */
[----:B------:R-:W-:-:S04]  /*0420*/  IMAD.U32 R9, RZ, RZ, UR8 ;  /* 0x00000008ff097e24 */ /* 0x000fc8000f8e00ff */
[----:B------:R-:W-:-:S05]  /*0430*/  IMAD.WIDE R8, R7, 0x4, R8 ;  /* 0x0000000407087825 */ /* 0x000fca00078e0208 */
[----:B------:R-:W2:Y:S01]  /*0440*/  LDG.E R14, desc[UR12][R8.64+-0x20] ;  /* 0xffffe00c080e7981 */ /* 0x000ea2000c1e1900 */
[----:B------:R-:W-:Y:S01]  /*0450*/  ISETP.NE.AND P1, PT, R12, RZ, PT ;  /* 0x000000ff0c00720c */ /* 0x000fe20003f25270 */
[----:B-1----:R-:W-:Y:S02]  /*0460*/  IMAD.U32 R10, RZ, RZ, UR5 ;  /* 0x00000005ff0a7e24 */ /* 0x002fe4000f8e00ff */
[----:B------:R-:W-:Y:S01]  /*0470*/  IMAD.U32 R11, RZ, RZ, UR6 ;  /* 0x00000006ff0b7e24 */ /* 0x000fe2000f8e00ff */
[----:B------:R-:W-:Y:S01]  /*0480*/  FSEL R13, RZ, 1, P1 ;  /* 0x3f800000ff0d7808 */ /* 0x000fe20000800000 */
[----:B------:R-:W-:Y:S01]  /*0490*/  IMAD.WIDE R10, R7, 0x4, R10 ;  /* 0x00000004070a7825 */ /* 0x000fe200078e020a */
[----:B------:R-:W-:-:S03]  /*04a0*/  UIADD3 UR9, UPT, UPT, UR4, 0x1, URZ ;  /* 0x0000000104097890 */ /* 0x000fc6000fffe0ff */
[----:B--2---:R-:W-:-:S05]  /*04b0*/  FADD R13, -R13, R14 ;  /* 0x0000000e0d0d7221 */ /* 0x004fca0000000100 */
[----:B------:R0:W-:Y:S04]  /*04c0*/  STG.E desc[UR12][R10.64+-0x20], R13 ;  /* 0xffffe00d0a007986 */ /* 0x0001e8000c10190c */
[----:B------:R-:W2:Y:S01]  /*04d0*/  LDG.E R15, desc[UR12][R8.64+-0x1c] ;  /* 0xffffe40c080f7981 */ /* 0x000ea2000c1e1900 */
[----:B------:R-:W-:-:S04]  /*04e0*/  ISETP.NE.AND P1, PT, R0, UR9, PT ;  /* 0x0000000900007c0c */ /* 0x000fc8000bf25270 */
[----:B------:R-:W-:Y:S01]  /*04f0*/  FSEL R14, RZ, 1, P1 ;  /* 0x3f800000ff0e7808 */ /* 0x000fe20000800000 */
[----:B------:R-:W-:-:S04]  /*0500*/  UIADD3 UR9, UPT, UPT, UR4, 0x2, URZ ;  /* 0x0000000204097890 */ /* 0x000fc8000fffe0ff */
        /* <DEDUP_REMOVED lines=8> */
[----:B------:R-:W3:Y:S01]  /*0590*/  LDG.E R14, desc[UR12][R8.64+-0x14] ;  /* 0xffffec0c080e7981 */ /* 0x000ee2000c1e1900 */
[----:B------:R-:W-:-:S04]  /*05a0*/  ISETP.NE.AND P1, PT, R0, UR9, PT ;  /* 0x0000000900007c0c */ /* 0x000fc8000bf25270 */
[----:B0-----:R-:W-:Y:S01]  /*05b0*/  FSEL R13, RZ, 1, P1 ;  /* 0x3f800000ff0d7808 */ /* 0x001fe20000800000 */
[----:B------:R-:W-:-:S04]  /*05c0*/  UIADD3 UR9, UPT, UPT, UR4, 0x4, URZ ;  /* 0x0000000404097890 */ /* 0x000fc8000fffe0ff */
[----:B---3--:R-:W-:-:S05]  /*05d0*/  FADD R13, -R13, R14 ;  /* 0x0000000e0d0d7221 */ /* 0x008fca0000000100 */
[----:B------:R0:W-:Y:S04]  /*05e0*/  STG.E desc[UR12][R10.64+-0x14], R13 ;  /* 0xffffec0d0a007986 */ /* 0x0001e8000c10190c */
[----:B-1----:R-:W3:Y:S01]  /*05f0*/  LDG.E R15, desc[UR12][R8.64+-0x10] ;  /* 0xfffff00c080f7981 */ /* 0x002ee2000c1e1900 */
[----:B------:R-:W-:-:S04]  /*0600*/  ISETP.NE.AND P1, PT, R0, UR9, PT ;  /* 0x0000000900007c0c */ /* 0x000fc8000bf25270 */
[----:B------:R-:W-:Y:S01]  /*0610*/  FSEL R14, RZ, 1, P1 ;  /* 0x3f800000ff0e7808 */ /* 0x000fe20000800000 */
[----:B------:R-:W-:-:S04]  /*0620*/  UIADD3 UR9, UPT, UPT, UR4, 0x5, URZ ;  /* 0x0000000504097890 */ /* 0x000fc8000fffe0ff */
[----:B---3--:R-:W-:-:S05]  /*0630*/  FADD R15, -R14, R15 ;  /* 0x0000000f0e0f7221 */ /* 0x008fca0000000100 */
[----:B------:R1:W-:Y:S04]  /*0640*/  STG.E desc[UR12][R10.64+-0x10], R15 ;  /* 0xfffff00f0a007986 */ /* 0x0003e8000c10190c */
[----:B--2---:R-:W2:Y:S01]  /*0650*/  LDG.E R17, desc[UR12][R8.64+-0xc] ;  /* 0xfffff40c08117981 */ /* 0x004ea2000c1e1900 */
        /* <DEDUP_REMOVED lines=59> */
[----:B------:R-:W2:Y:S01]  /*0a10*/  LDG.E R14, desc[UR12][R8.64+0x1c] ;  /* 0x00001c0c080e7981 */ /* 0x000ea2000c1e1900 */
[----:B------:R-:W-:Y:S01]  /*0a20*/  UIADD3 UR4, UPT, UPT, UR4, 0x10, URZ ;  /* 0x0000001004047890 */ /* 0x000fe2000fffe0ff */
[----:B------:R-:W-:Y:S01]  /*0a30*/  ISETP.NE.AND P1, PT, R0, UR9, PT ;  /* 0x0000000900007c0c */ /* 0x000fe2000bf25270 */
[----:B------:R-:W-:Y:S01]  /*0a40*/  VIADD R7, R7, 0x10 ;  /* 0x0000001007077836 */ /* 0x000fe20000000000 */
[----:B------:R-:W-:Y:S02]  /*0a50*/  IADD3 R12, PT, PT, R12, 0x10, RZ ;  /* 0x000000100c0c7810 */ /* 0x000fe40007ffe0ff */
[----:B0-----:R-:W-:-:S02]  /*0a60*/  FSEL R13, RZ, 1, P1 ;  /* 0x3f800000ff0d7808 */ /* 0x001fc40000800000 */
[----:B------:R-:W-:-:S03]  /*0a70*/  ISETP.NE.AND P1, PT, R4, UR4, PT ;  /* 0x0000000404007c0c */ /* 0x000fc6000bf25270 */
[----:B--2---:R-:W-:-:S05]  /*0a80*/  FADD R13, -R13, R14 ;  /* 0x0000000e0d0d7221 */ /* 0x004fca0000000100 */
[----:B------:R1:W-:Y:S05]  /*0a90*/  STG.E desc[UR12][R10.64+0x1c], R13 ;  /* 0x00001c0d0a007986 */ /* 0x0003ea000c10190c */
[----:B------:R-:W-:Y:S05]  /*0aa0*/  @P1 BRA `(.L_x_13) ;  /* 0xfffffff800581947 */ /* 0x000fea000383ffff */
.L_x_12:
[----:B------:R-:W-:Y:S05]  /*0ab0*/  @!P0 EXIT ;  /* 0x000000000000894d */ /* 0x000fea0003800000 */
[----:B------:R-:W-:Y:S02]  /*0ac0*/  ISETP.GE.U32.AND P1, PT, R16, 0x8, PT ;  /* 0x000000081000780c */ /* 0x000fe40003f26070 */
[----:B------:R-:W-:-:S04]  /*0ad0*/  LOP3.LUT R14, R6, 0x7, RZ, 0xc0, !PT ;  /* 0x00000007060e7812 */ /* 0x000fc800078ec0ff */
[----:B------:R-:W-:-:S07]  /*0ae0*/  ISETP.NE.AND P0, PT, R14, RZ, PT ;  /* 0x000000ff0e00720c */ /* 0x000fce0003f05270 */
[----:B------:R-:W-:Y:S06]  /*0af0*/  @!P1 BRA `(.L_x_14) ;  /* 0x0000000000d09947 */ /* 0x000fec0003800000 */
[----:B-1----:R-:W-:Y:S01]  /*0b00*/  IMAD.IADD R13, R5, 0x1, R4 ;  /* 0x00000001050d7824 */ /* 0x002fe200078e0204 */
[----:B------:R-:W1:Y:S03]  /*0b10*/  LDC.64 R10, c[0x0][0x390] ;  /* 0x0000e400ff0a7b82 */ /* 0x000e660000000a00 */
[----:B0-----:R-:W-:-:S05]  /*0b20*/  IMAD.WIDE R8, R13, 0x4, R2 ;  /* 0x000000040d087825 */ /* 0x001fca00078e0202 */
[----:B------:R-:W2:Y:S01]  /*0b30*/  LDG.E R12, desc[UR12][R8.64] ;  /* 0x0000000c080c7981 */ /* 0x000ea2000c1e1900 */
[----:B------:R-:W-:-:S04]  /*0b40*/  ISETP.NE.AND P1, PT, R4, R0, PT ;  /* 0x000000000400720c */ /* 0x000fc80003f25270 */
[----:B------:R-:W-:Y:S01]  /*0b50*/  FSEL R7, RZ, 1, P1 ;  /* 0x3f800000ff077808 */ /* 0x000fe20000800000 */
[----:B-1----:R-:W-:-:S04]  /*0b60*/  IMAD.WIDE R10, R13, 0x4, R10 ;  /* 0x000000040d0a7825 */ /* 0x002fc800078e020a */
[----:B--2---:R-:W-:-:S05]  /*0b70*/  FADD R7, -R7, R12 ;  /* 0x0000000c07077221 */ /* 0x004fca0000000100 */
[----:B------:R0:W-:Y:S04]  /*0b80*/  STG.E desc[UR12][R10.64], R7 ;  /* 0x000000070a007986 */ /* 0x0001e8000c10190c */
[----:B------:R-:W2:Y:S01]  /*0b90*/  LDG.E R15, desc[UR12][R8.64+0x4] ;  /* 0x0000040c080f7981 */ /* 0x000ea2000c1e1900 */
[----:B------:R-:W-:-:S05]  /*0ba0*/  VIADD R13, R4, 0x1 ;  /* 0x00000001040d7836 */ /* 0x000fca0000000000 */
[----:B------:R-:W-:-:S04]  /*0bb0*/  ISETP.NE.AND P1, PT, R13, R0, PT ;  /* 0x000000000d00720c */ /* 0x000fc80003f25270 */
[----:B------:R-:W-:-:S05]  /*0bc0*/  FSEL R12, RZ, 1, P1 ;  /* 0x3f800000ff0c7808 */ /* 0x000fca0000800000 */
[----:B--2---:R-:W-:-:S05]  /*0bd0*/  FADD R15, -R12, R15 ;  /* 0x0000000f0c0f7221 */ /* 0x004fca0000000100 */
[----:B------:R1:W-:Y:S04]  /*0be0*/  STG.E desc[UR12][R10.64+0x4], R15 ;  /* 0x0000040f0a007986 */ /* 0x0003e8000c10190c */
[----:B------:R-:W2:Y:S01]  /*0bf0*/  LDG.E R17, desc[UR12][R8.64+0x8] ;  /* 0x0000080c08117981 */ /* 0x000ea2000c1e1900 */
[----:B------:R-:W-:-:S04]  /*0c00*/  IADD3 R13, PT, PT, R4, 0x2, RZ ;  /* 0x00000002040d7810 */ /* 0x000fc80007ffe0ff */
[----:B------:R-:W-:-:S04]  /*0c10*/  ISETP.NE.AND P1, PT, R13, R0, PT ;  /* 0x000000000d00720c */ /* 0x000fc80003f25270 */
[----:B------:R-:W-:-:S05]  /*0c20*/  FSEL R12, RZ, 1, P1 ;  /* 0x3f800000ff0c7808 */ /* 0x000fca0000800000 */
[----:B--2---:R-:W-:-:S05]  /*0c30*/  FADD R17, -R12, R17 ;  /* 0x000000110c117221 */ /* 0x004fca0000000100 */
[----:B------:R2:W-:Y:S04]  /*0c40*/  STG.E desc[UR12][R10.64+0x8], R17 ;  /* 0x000008110a007986 */ /* 0x0005e8000c10190c */
[----:B------:R-:W3:Y:S01]  /*0c50*/  LDG.E R12, desc[UR12][R8.64+0xc] ;  /* 0x00000c0c080c7981 */ /* 0x000ee2000c1e1900 */
[----:B0-----:R-:W-:-:S05]  /*0c60*/  VIADD R7, R4, 0x3 ;  /* 0x0000000304077836 */ /* 0x001fca0000000000 */
[----:B------:R-:W-:-:S04]  /*0c70*/  ISETP.NE.AND P1, PT, R7, R0, PT ;  /* 0x000000000700720c */ /* 0x000fc80003f25270 */
[----:B------:R-:W-:-:S05]  /*0c80*/  FSEL R7, RZ, 1, P1 ;  /* 0x3f800000ff077808 */ /* 0x000fca0000800000 */
[----:B---3--:R-:W-:-:S05]  /*0c90*/  FADD R7, -R7, R12 ;  /* 0x0000000c07077221 */ /* 0x008fca0000000100 */
[----:B------:R0:W-:Y:S04]  /*0ca0*/  STG.E desc[UR12][R10.64+0xc], R7 ;  /* 0x00000c070a007986 */ /* 0x0001e8000c10190c */
[----:B-1----:R-:W3:Y:S01]  /*0cb0*/  LDG.E R15, desc[UR12][R8.64+0x10] ;  /* 0x0000100c080f7981 */ /* 0x002ee2000c1e1900 */
[----:B------:R-:W-:-:S05]  /*0cc0*/  VIADD R13, R4, 0x4 ;  /* 0x00000004040d7836 */ /* 0x000fca0000000000 */
[----:B------:R-:W-:-:S04]  /*0cd0*/  ISETP.NE.AND P1, PT, R13, R0, PT ;  /* 0x000000000d00720c */ /* 0x000fc80003f25270 */
[----:B------:R-:W-:-:S05]  /*0ce0*/  FSEL R12, RZ, 1, P1 ;  /* 0x3f800000ff0c7808 */ /* 0x000fca0000800000 */
[----:B---3--:R-:W-:-:S05]  /*0cf0*/  FADD R15, -R12, R15 ;  /* 0x0000000f0c0f7221 */ /* 0x008fca0000000100 */
[----:B------:R1:W-:Y:S04]  /*0d00*/  STG.E desc[UR12][R10.64+0x10], R15 ;  /* 0x0000100f0a007986 */ /* 0x0003e8000c10190c */
[----:B--2---:R-:W2:Y:S01]  /*0d10*/  LDG.E R17, desc[UR12][R8.64+0x14] ;  /* 0x0000140c08117981 */ /* 0x004ea2000c1e1900 */
[----:B------:R-:W-:-:S05]  /*0d20*/  VIADD R13, R4, 0x5 ;  /* 0x00000005040d7836 */ /* 0x000fca0000000000 */
[----:B------:R-:W-:-:S04]  /*0d30*/  ISETP.NE.AND P1, PT, R13, R0, PT ;  /* 0x000000000d00720c */ /* 0x000fc80003f25270 */
[----:B------:R-:W-:-:S05]  /*0d40*/  FSEL R12, RZ, 1, P1 ;  /* 0x3f800000ff0c7808 */ /* 0x000fca0000800000 */
[----:B--2---:R-:W-:-:S05]  /*0d50*/  FADD R17, -R12, R17 ;  /* 0x000000110c117221 */ /* 0x004fca0000000100 */
[----:B------:R2:W-:Y:S04]  /*0d60*/  STG.E desc[UR12][R10.64+0x14], R17 ;  /* 0x000014110a007986 */ /* 0x0005e8000c10190c */
[----:B------:R-:W3:Y:S01]  /*0d70*/  LDG.E R12, desc[UR12][R8.64+0x18] ;  /* 0x0000180c080c7981 */ /* 0x000ee2000c1e1900 */
[----:B0-----:R-:W-:-:S04]  /*0d80*/  IADD3 R7, PT, PT, R4, 0x6, RZ ;  /* 0x0000000604077810 */ /* 0x001fc80007ffe0ff */
[----:B------:R-:W-:-:S04]  /*0d90*/  ISETP.NE.AND P1, PT, R7, R0, PT ;  /* 0x000000000700720c */ /* 0x000fc80003f25270 */
[----:B------:R-:W-:-:S05]  /*0da0*/  FSEL R7, RZ, 1, P1 ;  /* 0x3f800000ff077808 */ /* 0x000fca0000800000 */
[----:B---3--:R-:W-:-:S05]  /*0db0*/  FADD R7, -R7, R12 ;  /* 0x0000000c07077221 */ /* 0x008fca0000000100 */
[----:B------:R2:W-:Y:S04]  /*0dc0*/  STG.E desc[UR12][R10.64+0x18], R7 ;  /* 0x000018070a007986 */ /* 0x0005e8000c10190c */
[----:B-1----:R-:W3:Y:S01]  /*0dd0*/  LDG.E R15, desc[UR12][R8.64+0x1c] ;  /* 0x00001c0c080f7981 */ /* 0x002ee2000c1e1900 */
[C---:B------:R-:W-:Y:S02]  /*0de0*/  VIADD R13, R4.reuse, 0x7 ;  /* 0x00000007040d7836 */ /* 0x040fe40000000000 */
[----:B------:R-:W-:-:S03]  /*0df0*/  VIADD R4, R4, 0x8 ;  /* 0x0000000804047836 */ /* 0x000fc60000000000 */
[----:B------:R-:W-:-:S04]  /*0e00*/  ISETP.NE.AND P1, PT, R13, R0, PT ;  /* 0x000000000d00720c */ /* 0x000fc80003f25270 */
[----:B------:R-:W-:-:S05]  /*0e10*/  FSEL R12, RZ, 1, P1 ;  /* 0x3f800000ff0c7808 */ /* 0x000fca0000800000 */
[----:B---3--:R-:W-:-:S05]  /*0e20*/  FADD R15, -R12, R15 ;  /* 0x0000000f0c0f7221 */ /* 0x008fca0000000100 */
[----:B------:R2:W-:Y:S02]  /*0e30*/  STG.E desc[UR12][R10.64+0x1c], R15 ;  /* 0x00001c0f0a007986 */ /* 0x0005e4000c10190c */
.L_x_14:
[----:B------:R-:W-:Y:S05]  /*0e40*/  @!P0 EXIT ;  /* 0x000000000000894d */ /* 0x000fea0003800000 */
[----:B------:R-:W-:Y:S02]  /*0e50*/  ISETP.GE.U32.AND P1, PT, R14, 0x4, PT ;  /* 0x000000040e00780c */ /* 0x000fe40003f26070 */
[----:B-12---:R-:W-:-:S04]  /*0e60*/  LOP3.LUT R10, R6, 0x3, RZ, 0xc0, !PT ;  /* 0x00000003060a7812 */ /* 0x006fc800078ec0ff */
[----:B------:R-:W-:-:S07]  /*0e70*/  ISETP.NE.AND P0, PT, R10, RZ, PT ;  /* 0x000000ff0a00720c */ /* 0x000fce0003f05270 */
[----:B------:R-:W-:Y:S06]  /*0e80*/  @!P1 BRA `(.L_x_15) ;  /* 0x0000000000709947 */ /* 0x000fec0003800000 */
[----:B------:R-:W-:Y:S01]  /*0e90*/  IMAD.IADD R13, R5, 0x1, R4 ;  /* 0x00000001050d7824 */ /* 0x000fe200078e0204 */
[----:B0-----:R-:W0:Y:S03]  /*0ea0*/  LDC.64 R6, c[0x0][0x390] ;  /* 0x0000e400ff067b82 */ /* 0x001e260000000a00 */
[----:B------:R-:W-:-:S05]  /*0eb0*/  IMAD.WIDE R8, R13, 0x4, R2 ;  /* 0x000000040d087825 */ /* 0x000fca00078e0202 */
[----:B------:R-:W2:Y:S01]  /*0ec0*/  LDG.E R11, desc[UR12][R8.64] ;  /* 0x0000000c080b7981 */ /* 0x000ea2000c1e1900 */
[----:B------:R-:W-:-:S04]  /*0ed0*/  ISETP.NE.AND P1, PT, R4, R0, PT ;  /* 0x000000000400720c */ /* 0x000fc80003f25270 */
[----:B------:R-:W-:Y:S01]  /*0ee0*/  FSEL R12, RZ, 1, P1 ;  /* 0x3f800000ff0c7808 */ /* 0x000fe20000800000 */
[----:B0-----:R-:W-:-:S04]  /*0ef0*/  IMAD.WIDE R6, R13, 0x4, R6 ;  /* 0x000000040d067825 */ /* 0x001fc800078e0206 */
        /* <DEDUP_REMOVED lines=8> */
[----:B------:R-:W0:Y:S01]  /*0f80*/  LDG.E R12, desc[UR12][R8.64+0x8] ;  /* 0x0000080c080c7981 */ /* 0x000e22000c1e1900 */
[----:B------:R-:W-:-:S05]  /*0f90*/  VIADD R15, R4, 0x2 ;  /* 0x00000002040f7836 */ /* 0x000fca0000000000 */
[----:B------:R-:W-:-:S04]  /*0fa0*/  ISETP.NE.AND P1, PT, R15, R0, PT ;  /* 0x000000000f00720c */ /* 0x000fc80003f25270 */
[----:B------:R-:W-:-:S05]  /*0fb0*/  FSEL R15, RZ, 1, P1 ;  /* 0x3f800000ff0f7808 */ /* 0x000fca0000800000 */
[----:B0-----:R-:W-:-:S05]  /*0fc0*/  FADD R11, -R15, R12 ;  /* 0x0000000c0f0b7221 */ /* 0x001fca0000000100 */
[----:B------:R2:W-:Y:S04]  /*0fd0*/  STG.E desc[UR12][R6.64+0x8], R11 ;  /* 0x0000080b06007986 */ /* 0x0005e8000c10190c */
[----:B------:R-:W1:Y:S01]  /*0fe0*/  LDG.E R12, desc[UR12][R8.64+0xc] ;  /* 0x00000c0c080c7981 */ /* 0x000e62000c1e1900 */
[C---:B------:R-:W-:Y:S02]  /*0ff0*/  VIADD R15, R4.reuse, 0x3 ;  /* 0x00000003040f7836 */ /* 0x040fe40000000000 */
[----:B------:R-:W-:-:S03]  /*1000*/  VIADD R4, R4, 0x4 ;  /* 0x0000000404047836 */ /* 0x000fc60000000000 */
[----:B------:R-:W-:-:S04]  /*1010*/  ISETP.NE.AND P1, PT, R15, R0, PT ;  /* 0x000000000f00720c */ /* 0x000fc80003f25270 */
[----:B------:R-:W-:-:S05]  /*1020*/  FSEL R15, RZ, 1, P1 ;  /* 0x3f800000ff0f7808 */ /* 0x000fca0000800000 */
[----:B-1----:R-:W-:-:S05]  /*1030*/  FADD R13, -R15, R12 ;  /* 0x0000000c0f0d7221 */ /* 0x002fca0000000100 */
[----:B------:R2:W-:Y:S02]  /*1040*/  STG.E desc[UR12][R6.64+0xc], R13 ;  /* 0x00000c0d06007986 */ /* 0x0005e4000c10190c */
.L_x_15:
[----:B------:R-:W-:Y:S05]  /*1050*/  @!P0 EXIT ;  /* 0x000000000000894d */ /* 0x000fea0003800000 */
[----:B0-----:R-:W0:Y:S01]  /*1060*/  LDC.64 R8, c[0x0][0x390] ;  /* 0x0000e400ff087b82 */ /* 0x001e220000000a00 */
[----:B--2---:R-:W-:Y:S01]  /*1070*/  IADD3 R11, PT, PT, R5, R4, RZ ;  /* 0x00000004050b7210 */ /* 0x004fe20007ffe0ff */
[----:B------:R-:W-:Y:S02]  /*1080*/  IMAD.IADD R0, R4, 0x1, -R0 ;  /* 0x0000000104007824 */ /* 0x000fe400078e0a00 */
[----:B------:R-:W-:-:S07]  /*1090*/  IMAD.MOV R10, RZ, RZ, -R10 ;  /* 0x000000ffff0a7224 */ /* 0x000fce00078e0a0a */
.L_x_16:
[----:B------:R-:W-:-:S06]  /*10a0*/  IMAD.WIDE R6, R11, 0x4, R2 ;  /* 0x000000040b067825 */ /* 0x000fcc00078e0202 */
[----:B------:R-:W2:Y:S01]  /*10b0*/  LDG.E R7, desc[UR12][R6.64] ;  /* 0x0000000c06077981 */ /* 0x000ea2000c1e1900 */
[----:B------:R-:W-:Y:S01]  /*10c0*/  ISETP.NE.AND P0, PT, R0, RZ, PT ;  /* 0x000000ff0000720c */ /* 0x000fe20003f05270 */
[----:B------:R-:W-:Y:S02]  /*10d0*/  VIADD R10, R10, 0x1 ;  /* 0x000000010a0a7836 */ /* 0x000fe40000000000 */
[C---:B01----:R-:W-:Y:S01]  /*10e0*/  IMAD.WIDE R4, R11.reuse, 0x4, R8 ;  /* 0x000000040b047825 */ /* 0x043fe200078e0208 */
[----:B------:R-:W-:Y:S02]  /*10f0*/  FSEL R12, RZ, 1, P0 ;  /* 0x3f800000ff0c7808 */ /* 0x000fe40000000000 */
[----:B------:R-:W-:Y:S01]  /*1100*/  ISETP.NE.AND P0, PT, R10, RZ, PT ;  /* 0x000000ff0a00720c */ /* 0x000fe20003f05270 */
[----:B------:R-:W-:Y:S01]  /*1110*/  VIADD R0, R0, 0x1 ;  /* 0x0000000100007836 */ /* 0x000fe20000000000 */
[----:B------:R-:W-:Y:S01]  /*1120*/  IADD3 R11, PT, PT, R11, 0x1, RZ ;  /* 0x000000010b0b7810 */ /* 0x000fe20007ffe0ff */
[----:B--2---:R-:W-:-:S05]  /*1130*/  FADD R13, -R12, R7 ;  /* 0x000000070c0d7221 */ /* 0x004fca0000000100 */
[----:B------:R1:W-:Y:S05]  /*1140*/  STG.E desc[UR12][R4.64], R13 ;  /* 0x0000000d04007986 */ /* 0x0003ea000c10190c */
[----:B------:R-:W-:Y:S05]  /*1150*/  @P0 BRA `(.L_x_16) ;  /* 0xfffffffc00d00947 */ /* 0x000fea000383ffff */
[----:B------:R-:W-:Y:S05]  /*1160*/  EXIT ;  /* 0x000000000000794d */ /* 0x000fea0003800000 */
.L_x_17:
        /* <DEDUP_REMOVED lines=9> */
.L_x_143:


//--------------------- .text._Z14softmax_kernelPfS_ii --------------------------
	.section	.text._Z14softmax_kernelPfS_ii,"ax",@progbits
	.align	128
        .global         _Z14softmax_kernelPfS_ii
        .type           _Z14softmax_kernelPfS_ii,@function
        .size           _Z14softmax_kernelPfS_ii,(.L_x_139 - _Z14softmax_kernelPfS_ii)
        .other          _Z14softmax_kernelPfS_ii,@"STO_CUDA_ENTRY STV_DEFAULT"
_Z14softmax_kernelPfS_ii:
.text._Z14softmax_kernelPfS_ii:
        /* <DEDUP_REMOVED lines=9> */
[----:B------:R-:W1:Y:S01]  /*0090*/  LDCU UR5, c[0x0][0x394] ;  /* 0x00007280ff0577ac */ /* 0x000e620008000800 */
[----:B------:R-:W2:Y:S01]  /*00a0*/  LDCU.64 UR10, c[0x0][0x358] ;  /* 0x00006b00ff0a77ac */ /* 0x000ea20008000a00 */
[----:B-1----:R-:W-:-:S04]  /*00b0*/  IMAD R2, R2, UR5, RZ ;  /* 0x0000000502027c24 */ /* 0x002fc8000f8e02ff */
[----:B0-----:R-:W-:-:S05]  /*00c0*/  IMAD.WIDE R4, R2, 0x4, R4 ;  /* 0x0000000402047825 */ /* 0x001fca00078e0204 */
[----:B--2---:R0:W5:Y:S01]  /*00d0*/  LDG.E R0, desc[UR10][R4.64] ;  /* 0x0000000a04007981 */ /* 0x004162000c1e1900 */
[----:B------:R-:W-:-:S09]  /*00e0*/  UISETP.GE.AND UP0, UPT, UR5, 0x2, UPT ;  /* 0x000000020500788c */ /* 0x000fd2000bf06270 */
[----:B0-----:R-:W-:Y:S05]  /*00f0*/  BRA.U !UP0, `(.L_x_18) ;  /* 0x0000000508547547 */ /* 0x001fea000b800000 */
[----:B------:R-:W-:Y:S01]  /*0100*/  UIADD3 UR4, UPT, UPT, UR5, -0x1, URZ ;  /* 0xffffffff05047890 */ /* 0x000fe2000fffe0ff */
[----:B------:R-:W-:Y:S01]  /*0110*/  HFMA2 R3, -RZ, RZ, 0, 5.9604644775390625e-08 ;  /* 0x00000001ff037431 */ /* 0x000fe200000001ff */
[----:B------:R-:W-:Y:S02]  /*0120*/  UIADD3 UR5, UPT, UPT, UR5, -0x2, URZ ;  /* 0xfffffffe05057890 */ /* 0x000fe4000fffe0ff */
[----:B------:R-:W-:Y:S02]  /*0130*/  ULOP3.LUT UR6, UR4, 0xf, URZ, 0xc0, !UPT ;  /* 0x0000000f04067892 */ /* 0x000fe4000f8ec0ff */
[----:B------:R-:W-:-:S09]  /*0140*/  UISETP.GE.U32.AND UP0, UPT, UR5, 0xf, UPT ;  /* 0x0000000f0500788c */ /* 0x000fd2000bf06070 */
[----:B------:R-:W-:Y:S05]  /*0150*/  BRA.U !UP0, `(.L_x_19) ;  /* 0x0000000108947547 */ /* 0x000fea000b800000 */
[----:B------:R-:W-:Y:S01]  /*0160*/  IADD3 R13, P0, PT, R4, 0x20, RZ ;  /* 0x00000020040d7810 */ /* 0x000fe20007f1e0ff */
[----:B------:R-:W-:Y:S01]  /*0170*/  ULOP3.LUT UR5, UR4, 0xfffffff0, URZ, 0xc0, !UPT ;  /* 0xfffffff004057892 */ /* 0x000fe2000f8ec0ff */
[----:B------:R-:W-:Y:S02]  /*0180*/  MOV R3, RZ ;  /* 0x000000ff00037202 */ /* 0x000fe40000000f00 */
[----:B------:R-:W-:Y:S01]  /*0190*/  IADD3.X R7, PT, PT, RZ, R5, RZ, P0, !PT ;  /* 0x00000005ff077210 */ /* 0x000fe200007fe4ff */
[----:B------:R-:W-:-:S12]  /*01a0*/  UIADD3 UR5, UPT, UPT, -UR5, URZ, URZ ;  /* 0x000000ff05057290 */ /* 0x000fd8000fffe1ff */
.L_x_20:
[----:B------:R-:W-:-:S05]  /*01b0*/  MOV R6, R13 ;  /* 0x0000000d00067202 */ /* 0x000fca0000000f00 */
[----:B------:R-:W2:Y:S04]  /*01c0*/  LDG.E R13, desc[UR10][R6.64+-0x1c] ;  /* 0xffffe40a060d7981 */ /* 0x000ea8000c1e1900 */
[----:B------:R-:W2:Y:S04]  /*01d0*/  LDG.E R12, desc[UR10][R6.64+-0x18] ;  /* 0xffffe80a060c7981 */ /* 0x000ea8000c1e1900 */
[----:B------:R-:W3:Y:S04]  /*01e0*/  LDG.E R15, desc[UR10][R6.64+-0x14] ;  /* 0xffffec0a060f7981 */ /* 0x000ee8000c1e1900 */
        /* <DEDUP_REMOVED lines=12> */
[----:B------:R0:W4:Y:S01]  /*02b0*/  LDG.E R8, desc[UR10][R6.64+0x20] ;  /* 0x0000200a06087981 */ /* 0x000122000c1e1900 */
[----:B------:R-:W-:Y:S01]  /*02c0*/  UIADD3 UR5, UPT, UPT, UR5, 0x10, URZ ;  /* 0x0000001005057890 */ /* 0x000fe2000fffe0ff */
[----:B------:R-:W-:-:S03]  /*02d0*/  IADD3 R3, PT, PT, R3, 0x10, RZ ;  /* 0x0000001003037810 */ /* 0x000fc60007ffe0ff */
[----:B------:R-:W-:Y:S01]  /*02e0*/  UISETP.NE.AND UP0, UPT, UR5, URZ, UPT ;  /* 0x000000ff0500728c */ /* 0x000fe2000bf05270 */
[----:B--2--5:R-:W-:Y:S02]  /*02f0*/  FMNMX3 R12, R0, R13, R12, !PT ;  /* 0x0000000d000c7276 */ /* 0x024fe4000780000c */
[----:B------:R-:W-:-:S04]  /*0300*/  IADD3 R13, P0, PT, R6, 0x40, RZ ;  /* 0x00000040060d7810 */ /* 0x000fc80007f1e0ff */
[----:B0-----:R-:W-:Y:S02]  /*0310*/  IADD3.X R7, PT, PT, RZ, R7, RZ, P0, !PT ;  /* 0x00000007ff077210 */ /* 0x001fe400007fe4ff */
[----:B---3--:R-:W-:-:S04]  /*0320*/  FMNMX3 R12, R12, R15, R14, !PT ;  /* 0x0000000f0c0c7276 */ /* 0x008fc8000780000e */
[----:B----4-:R-:W-:-:S04]  /*0330*/  FMNMX3 R12, R12, R17, R16, !PT ;  /* 0x000000110c0c7276 */ /* 0x010fc80007800010 */
[----:B------:R-:W-:-:S04]  /*0340*/  FMNMX3 R12, R12, R19, R18, !PT ;  /* 0x000000130c0c7276 */ /* 0x000fc80007800012 */
[----:B------:R-:W-:-:S04]  /*0350*/  FMNMX3 R12, R12, R21, R20, !PT ;  /* 0x000000150c0c7276 */ /* 0x000fc80007800014 */
[----:B------:R-:W-:-:S04]  /*0360*/  FMNMX3 R12, R12, R23, R22, !PT ;  /* 0x000000170c0c7276 */ /* 0x000fc80007800016 */
[----:B------:R-:W-:-:S04]  /*0370*/  FMNMX3 R10, R12, R10, R11, !PT ;  /* 0x0000000a0c0a7276 */ /* 0x000fc8000780000b */
[----:B------:R-:W-:Y:S01]  /*0380*/  FMNMX3 R0, R10, R9, R8, !PT ;  /* 0x000000090a007276 */ /* 0x000fe20007800008 */
[----:B------:R-:W-:Y:S06]  /*0390*/  BRA.U UP0, `(.L_x_20) ;  /* 0xfffffffd00847547 */ /* 0x000fec000b83ffff */
[----:B------:R-:W-:-:S07]  /*03a0*/  IADD3 R3, PT, PT, R3, 0x1, RZ ;  /* 0x0000000103037810 */ /* 0x000fce0007ffe0ff */
.L_x_19:
        /* <DEDUP_REMOVED lines=8> */
[----:B------:R-:W2:Y:S04]  /*0430*/  LDG.E R8, desc[UR10][R6.64+0x4] ;  /* 0x0000040a06087981 */ /* 0x000ea8000c1e1900 */
[----:B------:R-:W3:Y:S04]  /*0440*/  LDG.E R11, desc[UR10][R6.64+0x8] ;  /* 0x0000080a060b7981 */ /* 0x000ee8000c1e1900 */
[----:B------:R-:W3:Y:S04]  /*0450*/  LDG.E R10, desc[UR10][R6.64+0xc] ;  /* 0x00000c0a060a7981 */ /* 0x000ee8000c1e1900 */
[----:B------:R-:W4:Y:S04]  /*0460*/  LDG.E R13, desc[UR10][R6.64+0x10] ;  /* 0x0000100a060d7981 */ /* 0x000f28000c1e1900 */
[----:B------:R-:W4:Y:S04]  /*0470*/  LDG.E R12, desc[UR10][R6.64+0x14] ;  /* 0x0000140a060c7981 */ /* 0x000f28000c1e1900 */
[----:B------:R-:W4:Y:S04]  /*0480*/  LDG.E R15, desc[UR10][R6.64+0x18] ;  /* 0x0000180a060f7981 */ /* 0x000f28000c1e1900 */
[----:B------:R-:W4:Y:S01]  /*0490*/  LDG.E R14, desc[UR10][R6.64+0x1c] ;  /* 0x00001c0a060e7981 */ /* 0x000f22000c1e1900 */
[----:B------:R-:W-:-:S02]  /*04a0*/  IADD3 R3, PT, PT, R3, 0x8, RZ ;  /* 0x0000000803037810 */ /* 0x000fc40007ffe0ff */
[----:B--2--5:R-:W-:-:S04]  /*04b0*/  FMNMX3 R8, R0, R9, R8, !PT ;  /* 0x0000000900087276 */ /* 0x024fc80007800008 */
[----:B---3--:R-:W-:-:S04]  /*04c0*/  FMNMX3 R8, R8, R11, R10, !PT ;  /* 0x0000000b08087276 */ /* 0x008fc8000780000a */
[----:B----4-:R-:W-:-:S04]  /*04d0*/  FMNMX3 R8, R8, R13, R12, !PT ;  /* 0x0000000d08087276 */ /* 0x010fc8000780000c */
[----:B------:R-:W-:-:S07]  /*04e0*/  FMNMX3 R0, R8, R15, R14, !PT ;  /* 0x0000000f08007276 */ /* 0x000fce000780000e */
.L_x_21:
        /* <DEDUP_REMOVED lines=9> */
[----:B------:R-:W3:Y:S01]  /*0580*/  LDG.E R10, desc[UR10][R6.64+0xc] ;  /* 0x00000c0a060a7981 */ /* 0x000ee2000c1e1900 */
[----:B------:R-:W-:-:S02]  /*0590*/  IADD3 R3, PT, PT, R3, 0x4, RZ ;  /* 0x0000000403037810 */ /* 0x000fc40007ffe0ff */
[----:B--2--5:R-:W-:-:S04]  /*05a0*/  FMNMX3 R0, R0, R9, R8, !PT ;  /* 0x0000000900007276 */ /* 0x024fc80007800008 */
[----:B---3--:R-:W-:-:S07]  /*05b0*/  FMNMX3 R0, R0, R11, R10, !PT ;  /* 0x0000000b00007276 */ /* 0x008fce000780000a */
.L_x_22:
[----:B------:R-:W-:Y:S05]  /*05c0*/  BRA.U !UP1, `(.L_x_18) ;  /* 0x0000000109207547 */ /* 0x000fea000b800000 */
[----:B------:R-:W-:-:S12]  /*05d0*/  UIADD3 UR4, UPT, UPT, -UR4, URZ, URZ ;  /* 0x000000ff04047290 */ /* 0x000fd8000fffe1ff */
.L_x_23:
[----:B------:R-:W-:-:S06]  /*05e0*/  IMAD.WIDE R6, R3, 0x4, R4 ;  /* 0x0000000403067825 */ /* 0x000fcc00078e0204 */
[----:B------:R-:W2:Y:S01]  /*05f0*/  LDG.E R7, desc[UR10][R6.64] ;  /* 0x0000000a06077981 */ /* 0x000ea2000c1e1900 */
[----:B------:R-:W-:Y:S01]  /*0600*/  UIADD3 UR4, UPT, UPT, UR4, 0x1, URZ ;  /* 0x0000000104047890 */ /* 0x000fe2000fffe0ff */
[----:B------:R-:W-:-:S03]  /*0610*/  IADD3 R3, PT, PT, R3, 0x1, RZ ;  /* 0x0000000103037810 */ /* 0x000fc60007ffe0ff */
[----:B------:R-:W-:Y:S01]  /*0620*/  UISETP.NE.AND UP0, UPT, UR4, URZ, UPT ;  /* 0x000000ff0400728c */ /* 0x000fe2000bf05270 */
[----:B--2--5:R-:W-:-:S08]  /*0630*/  FMNMX R0, R7, R0, !PT ;  /* 0x0000000007007209 */ /* 0x024fd00007800000 */
[----:B------:R-:W-:Y:S05]  /*0640*/  BRA.U UP0, `(.L_x_23) ;  /* 0xfffffffd00e47547 */ /* 0x000fea000b83ffff */
.L_x_18:
[----:B------:R-:W0:Y:S01]  /*0650*/  LDCU UR4, c[0x0][0x394] ;  /* 0x00007280ff0477ac */ /* 0x000e220008000800 */
[----:B------:R-:W-:Y:S01]  /*0660*/  HFMA2 R3, -RZ, RZ, 0, 0 ;  /* 0x00000000ff037431 */ /* 0x000fe200000001ff */
[----:B0-----:R-:W-:-:S09]  /*0670*/  UISETP.GE.AND UP0, UPT, UR4, 0x1, UPT ;  /* 0x000000010400788c */ /* 0x001fd2000bf06270 */
[----:B------:R-:W-:Y:S05]  /*0680*/  BRA.U !UP0, `(.L_x_24) ;  /* 0x0000000d08bc7547 */ /* 0x000fea000b800000 */
[----:B------:R-:W-:Y:S01]  /*0690*/  UISETP.GE.U32.AND UP1, UPT, UR4, 0x8, UPT ;  /* 0x000000080400788c */ /* 0x000fe2000bf26070 */
[----:B------:R-:W-:Y:S01]  /*06a0*/  MOV R3, RZ ;  /* 0x000000ff00037202 */ /* 0x000fe20000000f00 */
[----:B------:R-:W-:Y:S01]  /*06b0*/  ULOP3.LUT UR8, UR4, 0x7, URZ, 0xc0, !UPT ;  /* 0x0000000704087892 */ /* 0x000fe2000f8ec0ff */
[----:B------:R-:W-:-:S03]  /*06c0*/  MOV R11, RZ ;  /* 0x000000ff000b7202 */ /* 0x000fc60000000f00 */
[----:B------:R-:W-:-:S03]  /*06d0*/  UISETP.NE.AND UP0, UPT, UR8, URZ, UPT ;  /* 0x000000ff0800728c */ /* 0x000fc6000bf05270 */
[----:B------:R-:W-:Y:S08]  /*06e0*/  BRA.U !UP1, `(.L_x_25) ;  /* 0x0000000509d47547 */ /* 0x000ff0000b800000 */
[----:B------:R-:W0:Y:S01]  /*06f0*/  LDCU.64 UR6, c[0x0][0x388] ;  /* 0x00007100ff0677ac */ /* 0x000e220008000a00 */
[----:B------:R-:W-:Y:S02]  /*0700*/  IADD3 R6, P0, PT, R4, 0x10, RZ ;  /* 0x0000001004067810 */ /* 0x000fe40007f1e0ff */
[----:B------:R-:W-:Y:S01]  /*0710*/  MOV R3, RZ ;  /* 0x000000ff00037202 */ /* 0x000fe20000000f00 */
[----:B------:R-:W-:Y:S01]  /*0720*/  ULOP3.LUT UR4, UR4, 0x7ffffff8, URZ, 0xc0, !UPT ;  /* 0x7ffffff804047892 */ /* 0x000fe2000f8ec0ff */
[----:B------:R-:W-:Y:S02]  /*0730*/  MOV R10, R2 ;  /* 0x00000002000a7202 */ /* 0x000fe40000000f00 */
[----:B------:R-:W-:Y:S01]  /*0740*/  IADD3.X R7, PT, PT, RZ, R5, RZ, P0, !PT ;  /* 0x00000005ff077210 */ /* 0x000fe200007fe4ff */
[----:B------:R-:W-:Y:S02]  /*0750*/  UIADD3 UR9, UPT, UPT, -UR4, URZ, URZ ;  /* 0x000000ff04097290 */ /* 0x000fe4000fffe1ff */
[----:B------:R-:W-:Y:S01]  /*0760*/  MOV R11, UR4 ;  /* 0x00000004000b7c02 */ /* 0x000fe20008000f00 */
[----:B0-----:R-:W-:-:S04]  /*0770*/  UIADD3 UR5, UP1, UPT, UR6, 0x10, URZ ;  /* 0x0000001006057890 */ /* 0x001fc8000ff3e0ff */
[----:B------:R-:W-:-:S12]  /*0780*/  UIADD3.X UR6, UPT, UPT, URZ, UR7, URZ, UP1, !UPT ;  /* 0x00000007ff067290 */ /* 0x000fd80008ffe4ff */
.L_x_26:
[----:B-1----:R-:W2:Y:S01]  /*0790*/  LDG.E R9, desc[UR10][R6.64+-0x10] ;  /* 0xfffff00a06097981 */ /* 0x002ea2000c1e1900 */
[----:B------:R-:W-:Y:S01]  /*07a0*/  HFMA2 R12, -RZ, RZ, 0.96630859375, -0.0022525787353515625 ;  /* 0x3bbb989dff0c7431 */ /* 0x000fe200000001ff */
[----:B------:R-:W-:Y:S01]  /*07b0*/  MOV R13, 0x437c0000 ;  /* 0x437c0000000d7802 */ /* 0x000fe20000000f00 */
[----:B--2--5:R-:W-:-:S04]  /*07c0*/  FADD R9, R9, -R0 ;  /* 0x8000000009097221 */ /* 0x024fc80000000000 */
[----:B------:R-:W-:-:S04]  /*07d0*/  FFMA.SAT R8, R9, R12, 0.5 ;  /* 0x3f00000009087423 */ /* 0x000fc8000000200c */
[----:B------:R-:W-:-:S04]  /*07e0*/  FFMA.RM R14, R8, R13, 12582913 ;  /* 0x4b400001080e7423 */ /* 0x000fc8000000400d */
[C---:B------:R-:W-:Y:S01]  /*07f0*/  FADD R8, R14.reuse, -12583039 ;  /* 0xcb40007f0e087421 */ /* 0x040fe20000000000 */
[----:B------:R-:W-:-:S03]  /*0800*/  SHF.L.U32 R14, R14, 0x17, RZ ;  /* 0x000000170e0e7819 */ /* 0x000fc600000006ff */
[----:B------:R-:W-:-:S04]  /*0810*/  FFMA R8, R9, 1.4426950216293334961, -R8 ;  /* 0x3fb8aa3b09087823 */ /* 0x000fc80000000808 */
[----:B------:R-:W-:Y:S01]  /*0820*/  FFMA R15, R9, 1.925963033500011079e-08, R8 ;  /* 0x32a57060090f7823 */ /* 0x000fe20000000008 */
[----:B------:R-:W-:Y:S02]  /*0830*/  MOV R8, UR5 ;  /* 0x0000000500087c02 */ /* 0x000fe40008000f00 */
[----:B------:R-:W-:-:S03]  /*0840*/  MOV R9, UR6 ;  /* 0x0000000600097c02 */ /* 0x000fc60008000f00 */
[----:B------:R-:W0:Y:S01]  /*0850*/  MUFU.EX2 R15, R15 ;  /* 0x0000000f000f7308 */ /* 0x000e220000000800 */
[----:B------:R-:W-:-:S04]  /*0860*/  IMAD.WIDE R8, R10, 0x4, R8 ;  /* 0x000000040a087825 */ /* 0x000fc800078e0208 */
[----:B0-----:R-:W-:-:S05]  /*0870*/  FMUL R14, R14, R15 ;  /* 0x0000000f0e0e7220 */ /* 0x001fca0000400000 */
[----:B------:R0:W-:Y:S04]  /*0880*/  STG.E desc[UR10][R8.64+-0x10], R14 ;  /* 0xfffff00e08007986 */ /* 0x0001e8000c10190a */
[----:B------:R-:W2:Y:S02]  /*0890*/  LDG.E R17, desc[UR10][R6.64+-0xc] ;  /* 0xfffff40a06117981 */ /* 0x000ea4000c1e1900 */
[----:B--2---:R-:W-:-:S04]  /*08a0*/  FADD R17, R17, -R0 ;  /* 0x8000000011117221 */ /* 0x004fc80000000000 */
[----:B------:R-:W-:-:S04]  /*08b0*/  FFMA.SAT R16, R17, R12, 0.5 ;  /* 0x3f00000011107423 */ /* 0x000fc8000000200c */
[----:B------:R-:W-:-:S04]  /*08c0*/  FFMA.RM R16, R16, R13, 12582913 ;  /* 0x4b40000110107423 */ /* 0x000fc8000000400d */
[C---:B------:R-:W-:Y:S01]  /*08d0*/  FADD R18, R16.reuse, -12583039 ;  /* 0xcb40007f10127421 */ /* 0x040fe20000000000 */
[----:B------:R-:W-:-:S03]  /*08e0*/  SHF.L.U32 R15, R16, 0x17, RZ ;  /* 0x00000017100f7819 */ /* 0x000fc600000006ff */
[----:B------:R-:W-:-:S04]  /*08f0*/  FFMA R18, R17, 1.4426950216293334961, -R18 ;  /* 0x3fb8aa3b11127823 */ /* 0x000fc80000000812 */
[----:B------:R-:W-:-:S06]  /*0900*/  FFMA R18, R17, 1.925963033500011079e-08, R18 ;  /* 0x32a5706011127823 */ /* 0x000fcc0000000012 */
[----:B------:R-:W1:Y:S02]  /*0910*/  MUFU.EX2 R18, R18 ;  /* 0x0000001200127308 */ /* 0x000e640000000800 */
[----:B-1----:R-:W-:-:S05]  /*0920*/  FMUL R15, R15, R18 ;  /* 0x000000120f0f7220 */ /* 0x002fca0000400000 */
[----:B------:R1:W-:Y:S04]  /*0930*/  STG.E desc[UR10][R8.64+-0xc], R15 ;  /* 0xfffff40f08007986 */ /* 0x0003e8000c10190a */
[----:B------:R-:W2:Y:S02]  /*0940*/  LDG.E R17, desc[UR10][R6.64+-0x8] ;  /* 0xfffff80a06117981 */ /* 0x000ea4000c1e1900 */
[----:B--2---:R-:W-:-:S04]  /*0950*/  FADD R17, R17, -R0 ;  /* 0x8000000011117221 */ /* 0x004fc80000000000 */
[----:B------:R-:W-:-:S04]  /*0960*/  FFMA.SAT R16, R17, R12, 0.5 ;  /* 0x3f00000011107423 */ /* 0x000fc8000000200c */
[----:B------:R-:W-:-:S04]  /*0970*/  FFMA.RM R16, R16, R13, 12582913 ;  /* 0x4b40000110107423 */ /* 0x000fc8000000400d */
[----:B------:R-:W-:-:S04]  /*0980*/  FADD R20, R16, -12583039 ;  /* 0xcb40007f10147421 */ /* 0x000fc80000000000 */
[----:B------:R-:W-:-:S04]  /*0990*/  FFMA R20, R17, 1.4426950216293334961, -R20 ;  /* 0x3fb8aa3b11147823 */ /* 0x000fc80000000814 */
[----:B------:R-:W-:Y:S01]  /*09a0*/  FFMA R20, R17, 1.925963033500011079e-08, R20 ;  /* 0x32a5706011147823 */ /* 0x000fe20000000014 */
[----:B------:R-:W-:-:S05]  /*09b0*/  SHF.L.U32 R17, R16, 0x17, RZ ;  /* 0x0000001710117819 */ /* 0x000fca00000006ff */
[----:B------:R-:W2:Y:S02]  /*09c0*/  MUFU.EX2 R20, R20 ;  /* 0x0000001400147308 */ /* 0x000ea40000000800 */
[----:B--2---:R-:W-:-:S05]  /*09d0*/  FMUL R17, R17, R20 ;  /* 0x0000001411117220 */ /* 0x004fca0000400000 */
        /* <DEDUP_REMOVED lines=45> */
[----:B------:R2:W3:Y:S01]  /*0cb0*/  LDG.E R27, desc[UR10][R6.64+0xc] ;  /* 0x00000c0a061b7981 */ /* 0x0004e2000c1e1900 */
[----:B0-----:R-:W-:Y:S01]  /*0cc0*/  FADD R14, R14, R3 ;  /* 0x000000030e0e7221 */ /* 0x001fe20000000000 */
[----:B------:R-:W-:Y:S01]  /*0cd0*/  UIADD3 UR9, UPT, UPT, UR9, 0x8, URZ ;  /* 0x0000000809097890 */ /* 0x000fe2000fffe0ff */
[----:B------:R-:W-:Y:S02]  /*0ce0*/  IADD3 R10, PT, PT, R10, 0x8, RZ ;  /* 0x000000080a0a7810 */ /* 0x000fe40007ffe0ff */
[----:B------:R-:W-:Y:S01]  /*0cf0*/  FADD R14, R14, R15 ;  /* 0x0000000f0e0e7221 */ /* 0x000fe20000000000 */
[----:B------:R-:W-:-:S03]  /*0d00*/  UISETP.NE.AND UP1, UPT, UR9, URZ, UPT ;  /* 0x000000ff0900728c */ /* 0x000fc6000bf25270 */
[----:B------:R-:W-:Y:S01]  /*0d10*/  FADD R14, R14, R17 ;  /* 0x000000110e0e7221 */ /* 0x000fe20000000000 */
[----:B--2---:R-:W-:-:S03]  /*0d20*/  IADD3 R6, P0, PT, R6, 0x20, RZ ;  /* 0x0000002006067810 */ /* 0x004fc60007f1e0ff */
[----:B------:R-:W-:Y:S01]  /*0d30*/  FADD R14, R14, R19 ;  /* 0x000000130e0e7221 */ /* 0x000fe20000000000 */
[----:B------:R-:W-:-:S03]  /*0d40*/  IADD3.X R7, PT, PT, RZ, R7, RZ, P0, !PT ;  /* 0x00000007ff077210 */ /* 0x000fc600007fe4ff */
[----:B------:R-:W-:-:S04]  /*0d50*/  FADD R14, R14, R21 ;  /* 0x000000150e0e7221 */ /* 0x000fc80000000000 */
[----:B------:R-:W-:-:S04]  /*0d60*/  FADD R14, R14, R23 ;  /* 0x000000170e0e7221 */ /* 0x000fc80000000000 */
[----:B------:R-:W-:Y:S01]  /*0d70*/  FADD R14, R14, R25 ;  /* 0x000000190e0e7221 */ /* 0x000fe20000000000 */
[----:B---3--:R-:W-:-:S04]  /*0d80*/  FADD R27, R27, -R0 ;  /* 0x800000001b1b7221 */ /* 0x008fc80000000000 */
[----:B------:R-:W-:-:S04]  /*0d90*/  FFMA.SAT R12, R27, R12, 0.5 ;  /* 0x3f0000001b0c7423 */ /* 0x000fc8000000200c */
[----:B------:R-:W-:-:S04]  /*0da0*/  FFMA.RM R12, R12, R13, 12582913 ;  /* 0x4b4000010c0c7423 */ /* 0x000fc8000000400d */
[C---:B------:R-:W-:Y:S01]  /*0db0*/  FADD R16, R12.reuse, -12583039 ;  /* 0xcb40007f0c107421 */ /* 0x040fe20000000000 */
[----:B------:R-:W-:-:S03]  /*0dc0*/  SHF.L.U32 R12, R12, 0x17, RZ ;  /* 0x000000170c0c7819 */ /* 0x000fc600000006ff */
[----:B------:R-:W-:-:S04]  /*0dd0*/  FFMA R16, R27, 1.4426950216293334961, -R16 ;  /* 0x3fb8aa3b1b107823 */ /* 0x000fc80000000810 */
[----:B------:R-:W-:-:S04]  /*0de0*/  FFMA R16, R27, 1.925963033500011079e-08, R16 ;  /* 0x32a570601b107823 */ /* 0x000fc80000000010 */
[----:B------:R-:W0:Y:S02]  /*0df0*/  MUFU.EX2 R13, R16 ;  /* 0x00000010000d7308 */ /* 0x000e240000000800 */
[----:B0-----:R-:W-:-:S04]  /*0e00*/  FMUL R13, R12, R13 ;  /* 0x0000000d0c0d7220 */ /* 0x001fc80000400000 */
[----:B------:R-:W-:Y:S01]  /*0e10*/  FADD R3, R14, R13 ;  /* 0x0000000d0e037221 */ /* 0x000fe20000000000 */
[----:B------:R1:W-:Y:S01]  /*0e20*/  STG.E desc[UR10][R8.64+0xc], R13 ;  /* 0x00000c0d08007986 */ /* 0x0003e2000c10190a */
[----:B------:R-:W-:Y:S05]  /*0e30*/  BRA.U UP1, `(.L_x_26) ;  /* 0xfffffff901547547 */ /* 0x000fea000b83ffff */
.L_x_25:
[----:B------:R-:W-:Y:S05]  /*0e40*/  BRA.U !UP0, `(.L_x_24) ;  /* 0x0000000508cc7547 */ /* 0x000fea000b800000 */
[----:B------:R-:W0:Y:S01]  /*0e50*/  LDCU UR4, c[0x0][0x394] ;  /* 0x00007280ff0477ac */ /* 0x000e220008000800 */
[----:B------:R-:W-:Y:S02]  /*0e60*/  UISETP.GE.U32.AND UP0, UPT, UR8, 0x4, UPT ;  /* 0x000000040800788c */ /* 0x000fe4000bf06070 */
[----:B0-----:R-:W-:-:S04]  /*0e70*/  ULOP3.LUT UR5, UR4, 0x3, URZ, 0xc0, !UPT ;  /* 0x0000000304057892 */ /* 0x001fc8000f8ec0ff */
[----:B------:R-:W-:-:S03]  /*0e80*/  UISETP.NE.AND UP1, UPT, UR5, URZ, UPT ;  /* 0x000000ff0500728c */ /* 0x000fc6000bf25270 */
[----:B------:R-:W-:Y:S08]  /*0e90*/  BRA.U !UP0, `(.L_x_27) ;  /* 0x0000000108dc7547 */ /* 0x000ff0000b800000 */
[----:B------:R-:W-:-:S05]  /*0ea0*/  IMAD.WIDE.U32 R6, R11, 0x4, R4 ;  /* 0x000000040b067825 */ /* 0x000fca00078e0004 */
[----:B-1----:R-:W2:Y:S01]  /*0eb0*/  LDG.E R9, desc[UR10][R6.64] ;  /* 0x0000000a06097981 */ /* 0x002ea2000c1e1900 */
[----:B------:R-:W-:Y:S01]  /*0ec0*/  HFMA2 R10, -RZ, RZ, 0.96630859375, -0.0022525787353515625 ;  /* 0x3bbb989dff0a7431 */ /* 0x000fe200000001ff */
[----:B------:R-:W-:Y:S01]  /*0ed0*/  MOV R12, 0x437c0000 ;  /* 0x437c0000000c7802 */ /* 0x000fe20000000f00 */
[----:B--2--5:R-:W-:-:S04]  /*0ee0*/  FADD R13, R9, -R0 ;  /* 0x80000000090d7221 */ /* 0x024fc80000000000 */
[----:B------:R-:W-:-:S04]  /*0ef0*/  FFMA.SAT R9, R13, R10, 0.5 ;  /* 0x3f0000000d097423 */ /* 0x000fc8000000200a */
[----:B------:R-:W-:Y:S02]  /*0f00*/  FFMA.RM R14, R9, R12, 12582913 ;  /* 0x4b400001090e7423 */ /* 0x000fe4000000400c */
[----:B------:R-:W0:Y:S02]  /*0f10*/  LDC.64 R8, c[0x0][0x388] ;  /* 0x0000e200ff087b82 */ /* 0x000e240000000a00 */
[C---:B------:R-:W-:Y:S01]  /*0f20*/  FADD R16, R14.reuse, -12583039 ;  /* 0xcb40007f0e107421 */ /* 0x040fe20000000000 */
[----:B------:R-:W-:-:S03]  /*0f30*/  SHF.L.U32 R14, R14, 0x17, RZ ;  /* 0x000000170e0e7819 */ /* 0x000fc600000006ff */
[----:B------:R-:W-:-:S04]  /*0f40*/  FFMA R16, R13, 1.4426950216293334961, -R16 ;  /* 0x3fb8aa3b0d107823 */ /* 0x000fc80000000810 */
[----:B------:R-:W-:Y:S01]  /*0f50*/  FFMA R16, R13, 1.925963033500011079e-08, R16 ;  /* 0x32a570600d107823 */ /* 0x000fe20000000010 */
[----:B------:R-:W-:-:S03]  /*0f60*/  IADD3 R13, PT, PT, R2, R11, RZ ;  /* 0x0000000b020d7210 */ /* 0x000fc60007ffe0ff */
[----:B------:R-:W1:Y:S02]  /*0f70*/  MUFU.EX2 R15, R16 ;  /* 0x00000010000f7308 */ /* 0x000e640000000800 */
[----:B0-----:R-:W-:-:S04]  /*0f80*/  IMAD.WIDE R8, R13, 0x4, R8 ;  /* 0x000000040d087825 */ /* 0x001fc800078e0208 */
        /* <DEDUP_REMOVED lines=10> */
[----:B------:R-:W1:Y:S02]  /*1030*/  MUFU.EX2 R14, R14 ;  /* 0x0000000e000e7308 */ /* 0x000e640000000800 */
[----:B-1----:R-:W-:-:S05]  /*1040*/  FMUL R15, R15, R14 ;  /* 0x0000000e0f0f7220 */ /* 0x002fca0000400000 */
        /* <DEDUP_REMOVED lines=12> */
[----:B------:R1:W2:Y:S01]  /*1110*/  LDG.E R7, desc[UR10][R6.64+0xc] ;  /* 0x00000c0a06077981 */ /* 0x0002a2000c1e1900 */
[----:B------:R-:W-:Y:S01]  /*1120*/  IADD3 R11, PT, PT, R11, 0x4, RZ ;  /* 0x000000040b0b7810 */ /* 0x000fe20007ffe0ff */
[----:B-1----:R-:W-:-:S04]  /*1130*/  FADD R6, R3, R13 ;  /* 0x0000000d03067221 */ /* 0x002fc80000000000 */
[----:B------:R-:W-:-:S04]  /*1140*/  FADD R6, R6, R15 ;  /* 0x0000000f06067221 */ /* 0x000fc80000000000 */
[----:B------:R-:W-:Y:S01]  /*1150*/  FADD R6, R6, R19 ;  /* 0x0000001306067221 */ /* 0x000fe20000000000 */
        /* <DEDUP_REMOVED lines=8> */
[----:B-1----:R-:W-:-:S04]  /*11e0*/  FMUL R21, R21, R10 ;  /* 0x0000000a15157220 */ /* 0x002fc80000400000 */
[----:B------:R-:W-:Y:S01]  /*11f0*/  FADD R3, R6, R21 ;  /* 0x0000001506037221 */ /* 0x000fe20000000000 */
[----:B------:R0:W-:Y:S06]  /*1200*/  STG.E desc[UR10][R8.64+0xc], R21 ;  /* 0x00000c1508007986 */ /* 0x0001ec000c10190a */
.L_x_27:
[----:B------:R-:W-:Y:S05]  /*1210*/  BRA.U !UP1, `(.L_x_24) ;  /* 0x0000000109d87547 */ /* 0x000fea000b800000 */
[----:B------:R-:W-:Y:S02]  /*1220*/  UISETP.NE.AND UP0, UPT, UR5, 0x1, UPT ;  /* 0x000000010500788c */ /* 0x000fe4000bf05270 */
[----:B------:R-:W-:-:S04]  /*1230*/  ULOP3.LUT UR4, UR4, 0x1, URZ, 0xc0, !UPT ;  /* 0x0000000104047892 */ /* 0x000fc8000f8ec0ff */
[----:B------:R-:W-:-:S03]  /*1240*/  UISETP.NE.U32.AND UP1, UPT, UR4, 0x1, UPT ;  /* 0x000000010400788c */ /* 0x000fc6000bf25070 */
[----:B------:R-:W-:Y:S08]  /*1250*/  BRA.U !UP0, `(.L_x_28) ;  /* 0x00000001087c7547 */ /* 0x000ff0000b800000 */
[----:B------:R-:W-:-:S05]  /*1260*/  IMAD.WIDE.U32 R6, R11, 0x4, R4 ;  /* 0x000000040b067825 */ /* 0x000fca00078e0004 */
[----:B01----:R-:W2:Y:S01]  /*1270*/  LDG.E R9, desc[UR10][R6.64] ;  /* 0x0000000a06097981 */ /* 0x003ea2000c1e1900 */
[----:B------:R-:W-:Y:S01]  /*1280*/  HFMA2 R17, -RZ, RZ, 0.96630859375, -0.0022525787353515625 ;  /* 0x3bbb989dff117431 */ /* 0x000fe200000001ff */
[----:B------:R-:W-:Y:S02]  /*1290*/  MOV R19, 0x437c0000 ;  /* 0x437c000000137802 */ /* 0x000fe40000000f00 */
[----:B------:R-:W-:Y:S01]  /*12a0*/  IADD3 R15, PT, PT, R2, R11, RZ ;  /* 0x0000000b020f7210 */ /* 0x000fe20007ffe0ff */
[----:B--2--5:R-:W-:-:S04]  /*12b0*/  FADD R10, R9, -R0 ;  /* 0x80000000090a7221 */ /* 0x024fc80000000000 */
[----:B------:R-:W-:-:S04]  /*12c0*/  FFMA.SAT R8, R10, R17, 0.5 ;  /* 0x3f0000000a087423 */ /* 0x000fc80000002011 */
[----:B------:R-:W-:Y:S02]  /*12d0*/  FFMA.RM R12, R8, R19, 12582913 ;  /* 0x4b400001080c7423 */ /* 0x000fe40000004013 */
[----:B------:R-:W0:Y:S02]  /*12e0*/  LDC.64 R8, c[0x0][0x388] ;  /* 0x0000e200ff087b82 */ /* 0x000e240000000a00 */
[C---:B------:R-:W-:Y:S01]  /*12f0*/  FADD R13, R12.reuse, -12583039 ;  /* 0xcb40007f0c0d7421 */ /* 0x040fe20000000000 */
[----:B------:R-:W-:-:S03]  /*1300*/  SHF.L.U32 R12, R12, 0x17, RZ ;  /* 0x000000170c0c7819 */ /* 0x000fc600000006ff */
[----:B------:R-:W-:-:S04]  /*1310*/  FFMA R13, R10, 1.4426950216293334961, -R13 ;  /* 0x3fb8aa3b0a0d7823 */ /* 0x000fc8000000080d */
[----:B------:R-:W-:-:S06]  /*1320*/  FFMA R13, R10, 1.925963033500011079e-08, R13 ;  /* 0x32a570600a0d7823 */ /* 0x000fcc000000000d */
[----:B------:R-:W1:Y:S01]  /*1330*/  MUFU.EX2 R13, R13 ;  /* 0x0000000d000d7308 */ /* 0x000e620000000800 */
[----:B0-----:R-:W-:-:S04]  /*1340*/  IMAD.WIDE R8, R15, 0x4, R8 ;  /* 0x000000040f087825 */ /* 0x001fc800078e0208 */
[----:B-1----:R-:W-:-:S05]  /*1350*/  FMUL R12, R12, R13 ;  /* 0x0000000d0c0c7220 */ /* 0x002fca0000400000 */
[----:B------:R2:W-:Y:S04]  /*1360*/  STG.E desc[UR10][R8.64], R12 ;  /* 0x0000000c08007986 */ /* 0x0005e8000c10190a */
[----:B------:R-:W3:Y:S01]  /*1370*/  LDG.E R7, desc[UR10][R6.64+0x4] ;  /* 0x0000040a06077981 */ /* 0x000ee2000c1e1900 */
[----:B------:R-:W-:Y:S01]  /*1380*/  FADD R3, R3, R12 ;  /* 0x0000000c03037221 */ /* 0x000fe20000000000 */
[----:B------:R-:W-:Y:S01]  /*1390*/  IADD3 R11, PT, PT, R11, 0x2, RZ ;  /* 0x000000020b0b7810 */ /* 0x000fe20007ffe0ff */
[----:B---3--:R-:W-:-:S04]  /*13a0*/  FADD R10, R7, -R0 ;  /* 0x80000000070a7221 */ /* 0x008fc80000000000 */
[----:B------:R-:W-:-:S04]  /*13b0*/  FFMA.SAT R14, R10, R17, 0.5 ;  /* 0x3f0000000a0e7423 */ /* 0x000fc80000002011 */
[----:B------:R-:W-:-:S04]  /*13c0*/  FFMA.RM R14, R14, R19, 12582913 ;  /* 0x4b4000010e0e7423 */ /* 0x000fc80000004013 */
[C---:B------:R-:W-:Y:S01]  /*13d0*/  FADD R15, R14.reuse, -12583039 ;  /* 0xcb40007f0e0f7421 */ /* 0x040fe20000000000 */
[----:B------:R-:W-:-:S03]  /*13e0*/  SHF.L.U32 R14, R14, 0x17, RZ ;  /* 0x000000170e0e7819 */ /* 0x000fc600000006ff */
[----:B------:R-:W-:-:S04]  /*13f0*/  FFMA R15, R10, 1.4426950216293334961, -R15 ;  /* 0x3fb8aa3b0a0f7823 */ /* 0x000fc8000000080f */
[----:B------:R-:W-:-:S06]  /*1400*/  FFMA R15, R10, 1.925963033500011079e-08, R15 ;  /* 0x32a570600a0f7823 */ /* 0x000fcc000000000f */
[----:B------:R-:W0:Y:S02]  /*1410*/  MUFU.EX2 R15, R15 ;  /* 0x0000000f000f7308 */ /* 0x000e240000000800 */
[----:B0-----:R-:W-:-:S04]  /*1420*/  FMUL R14, R14, R15 ;  /* 0x0000000f0e0e7220 */ /* 0x001fc80000400000 */
[----:B------:R-:W-:Y:S01]  /*1430*/  FADD R3, R3, R14 ;  /* 0x0000000e03037221 */ /* 0x000fe20000000000 */
[----:B------:R2:W-:Y:S06]  /*1440*/  STG.E desc[UR10][R8.64+0x4], R14 ;  /* 0x0000040e08007986 */ /* 0x0005ec000c10190a */
.L_x_28:
[----:B------:R-:W-:Y:S05]  /*1450*/  BRA.U UP1, `(.L_x_24) ;  /* 0x0000000101487547 */ /* 0x000fea000b800000 */
[----:B------:R-:W-:-:S06]  /*1460*/  IMAD.WIDE.U32 R4, R11, 0x4, R4 ;  /* 0x000000040b047825 */ /* 0x000fcc00078e0004 */
[----:B------:R-:W3:Y:S01]  /*1470*/  LDG.E R5, desc[UR10][R4.64] ;  /* 0x0000000a04057981 */ /* 0x000ee2000c1e1900 */
[----:B------:R-:W-:Y:S01]  /*1480*/  HFMA2 R7, -RZ, RZ, 0.96630859375, -0.0022525787353515625 ;  /* 0x3bbb989dff077431 */ /* 0x000fe200000001ff */
[----:B012---:R-:W-:Y:S01]  /*1490*/  MOV R9, 0x437c0000 ;  /* 0x437c000000097802 */ /* 0x007fe20000000f00 */
[----:B---3-5:R-:W-:Y:S01]  /*14a0*/  FADD R0, R5, -R0 ;  /* 0x8000000005007221 */ /* 0x028fe20000000000 */
[----:B------:R-:W-:-:S03]  /*14b0*/  IADD3 R5, PT, PT, R2, R11, RZ ;  /* 0x0000000b02057210 */ /* 0x000fc60007ffe0ff */
        /* <DEDUP_REMOVED lines=9> */
[----:B-1----:R-:W-:-:S04]  /*1550*/  FMUL R8, R8, R9 ;  /* 0x0000000908087220 */ /* 0x002fc80000400000 */
[----:B------:R-:W-:Y:S01]  /*1560*/  FADD R3, R3, R8 ;  /* 0x0000000803037221 */ /* 0x000fe20000000000 */
[----:B------:R3:W-:Y:S06]  /*1570*/  STG.E desc[UR10][R4.64], R8 ;  /* 0x0000000804007986 */ /* 0x0007ec000c10190a */
.L_x_24:
[----:B-----5:R-:W4:Y:S02]  /*1580*/  LDC R0, c[0x0][0x394] ;  /* 0x0000e500ff007b82 */ /* 0x020f240000000800 */
[----:B----4-:R-:W-:-:S13]  /*1590*/  ISETP.GE.AND P0, PT, R0, 0x1, PT ;  /* 0x000000010000780c */ /* 0x010fda0003f06270 */
[----:B------:R-:W-:Y:S05]  /*15a0*/  @!P0 EXIT ;  /* 0x000000000000894d */ /* 0x000fea0003800000 */
[C---:B------:R-:W-:Y:S01]  /*15b0*/  ISETP.GE.U32.AND P0, PT, R0.reuse, 0x10, PT ;  /* 0x000000100000780c */ /* 0x040fe20003f06070 */
[----:B------:R-:W-:Y:S01]  /*15c0*/  HFMA2 R7, -RZ, RZ, 0, 0 ;  /* 0x00000000ff077431 */ /* 0x000fe200000001ff */
[----:B------:R-:W-:-:S11]  /*15d0*/  LOP3.LUT R11, R0, 0xf, RZ, 0xc0, !PT ;  /* 0x0000000f000b7812 */ /* 0x000fd600078ec0ff */
[----:B------:R-:W-:Y:S05]  /*15e0*/  @!P0 BRA `(.L_x_29) ;  /* 0x0000001000108947 */ /* 0x000fea0003800000 */
[----:B------:R-:W4:Y:S01]  /*15f0*/  LDCU.64 UR4, c[0x0][0x388] ;  /* 0x00007100ff0477ac */ /* 0x000f220008000a00 */
[----:B------:R-:W-:Y:S02]  /*1600*/  LOP3.LUT R7, R0, 0x7ffffff0, RZ, 0xc0, !PT ;  /* 0x7ffffff000077812 */ /* 0x000fe400078ec0ff */
[----:B------:R-:W-:Y:S02]  /*1610*/  MOV R6, R2 ;  /* 0x0000000200067202 */ /* 0x000fe40000000f00 */
[----:B0123--:R-:W-:Y:S01]  /*1620*/  IADD3 R8, PT, PT, -R7, RZ, RZ ;  /* 0x000000ff07087210 */ /* 0x00ffe20007ffe1ff */
[----:B----4-:R-:W-:-:S04]  /*1630*/  UIADD3 UR4, UP0, UPT, UR4, 0x20, URZ ;  /* 0x0000002004047890 */ /* 0x010fc8000ff1e0ff */
[----:B------:R-:W-:-:S12]  /*1640*/  UIADD3.X UR5, UPT, UPT, URZ, UR5, URZ, UP0, !UPT ;  /* 0x00000005ff057290 */ /* 0x000fd800087fe4ff */
.L_x_62:
[----:B----4-:R-:W-:Y:S02]  /*1650*/  MOV R4, UR4 ;  /* 0x0000000400047c02 */ /* 0x010fe40008000f00 */
[----:B------:R-:W-:-:S03]  /*1660*/  MOV R5, UR5 ;  /* 0x0000000500057c02 */ /* 0x000fc60008000f00 */
[----:B------:R-:W-:-:S05]  /*1670*/  IMAD.WIDE R4, R6, 0x4, R4 ;  /* 0x0000000406047825 */ /* 0x000fca00078e0204 */
[----:B------:R-:W2:Y:S01]  /*1680*/  LDG.E R0, desc[UR10][R4.64+-0x20] ;  /* 0xffffe00a04007981 */ /* 0x000ea2000c1e1900 */
[----:B------:R-:W0:Y:S01]  /*1690*/  MUFU.RCP R10, R3 ;  /* 0x00000003000a7308 */ /* 0x000e220000001000 */
[----:B------:R-:W-:Y:S01]  /*16a0*/  IADD3 R8, PT, PT, R8, 0x10, RZ ;  /* 0x0000001008087810 */ /* 0x000fe20007ffe0ff */
[----:B------:R-:W-:Y:S03]  /*16b0*/  BSSY.RECONVERGENT B2, `(.L_x_30) ;  /* 0x000000b000027945 */ /* 0x000fe60003800200 */
[----:B------:R-:W-:Y:S01]  /*16c0*/  ISETP.NE.AND P2, PT, R8, RZ, PT ;  /* 0x000000ff0800720c */ /* 0x000fe20003f45270 */
[----:B0-----:R-:W-:-:S04]  /*16d0*/  FFMA R9, R10, -R3, 1 ;  /* 0x3f8000000a097423 */ /* 0x001fc80000000803 */
[----:B------:R-:W-:Y:S01]  /*16e0*/  FFMA R9, R10, R9, R10 ;  /* 0x000000090a097223 */ /* 0x000fe2000000000a */
[----:B--2---:R-:W0:Y:S03]  /*16f0*/  FCHK P0, R0, R3 ;  /* 0x0000000300007302 */ /* 0x004e260000000000 */
[----:B------:R-:W-:-:S04]  /*1700*/  FFMA R10, R0, R9, RZ ;  /* 0x00000009000a7223 */ /* 0x000fc800000000ff */
[----:B------:R-:W-:-:S04]  /*1710*/  FFMA R12, R10, -R3, R0 ;  /* 0x800000030a0c7223 */ /* 0x000fc80000000000 */
[----:B------:R-:W-:Y:S01]  /*1720*/  FFMA R9, R9, R12, R10 ;  /* 0x0000000c09097223 */ /* 0x000fe2000000000a */
[----:B0-----:R-:W-:Y:S06]  /*1730*/  @!P0 BRA `(.L_x_31) ;  /* 0x0000000000088947 */ /* 0x001fec0003800000 */
[----:B------:R-:W-:-:S07]  /*1740*/  MOV R12, 0x1760 ;  /* 0x00001760000c7802 */ /* 0x000fce0000000f00 */
[----:B------:R-:W-:Y:S05]  /*1750*/  CALL.REL.NOINC `($__internal_0_$__cuda_sm3x_div_rn_noftz_f32_slowpath) ;  /* 0x0000001c00547944 */ /* 0x000fea0003c00000 */
.L_x_31:
[----:B------:R-:W-:Y:S05]  /*1760*/  BSYNC.RECONVERGENT B2 ;  /* 0x0000000000027941 */ /* 0x000fea0003800200 */
.L_x_30:
[----:B------:R-:W2:Y:S01]  /*1770*/  LDG.E R15, desc[UR10][R4.64+-0x1c] ;  /* 0xffffe40a040f7981 */ /* 0x000ea2000c1e1900 */
[----:B------:R-:W0:Y:S01]  /*1780*/  MUFU.RCP R0, R3 ;  /* 0x0000000300007308 */ /* 0x000e220000001000 */
[----:B------:R-:W-:Y:S02]  /*1790*/  BSSY.RECONVERGENT B2, `(.L_x_32) ;  /* 0x000000d000027945 */ /* 0x000fe40003800200 */
[----:B------:R1:W-:Y:S01]  /*17a0*/  STG.E desc[UR10][R4.64+-0x20], R9 ;  /* 0xffffe00904007986 */ /* 0x0003e2000c10190a */
[----:B0-----:R-:W-:-:S04]  /*17b0*/  FFMA R13, R0, -R3, 1 ;  /* 0x3f800000000d7423 */ /* 0x001fc80000000803 */
[----:B------:R-:W-:Y:S01]  /*17c0*/  FFMA R0, R0, R13, R0 ;  /* 0x0000000d00007223 */ /* 0x000fe20000000000 */
[----:B--2---:R-:W0:Y:S03]  /*17d0*/  FCHK P0, R15, R3 ;  /* 0x000000030f007302 */ /* 0x004e260000000000 */
[----:B------:R-:W-:-:S04]  /*17e0*/  FFMA R10, R0, R15, RZ ;  /* 0x0000000f000a7223 */ /* 0x000fc800000000ff */
[----:B------:R-:W-:-:S04]  /*17f0*/  FFMA R13, R10, -R3, R15 ;  /* 0x800000030a0d7223 */ /* 0x000fc8000000000f */
[----:B------:R-:W-:Y:S01]  /*1800*/  FFMA R13, R0, R13, R10 ;  /* 0x0000000d000d7223 */ /* 0x000fe2000000000a */
[----:B01----:R-:W-:Y:S06]  /*1810*/  @!P0 BRA `(.L_x_33) ;  /* 0x0000000000108947 */ /* 0x003fec0003800000 */
[----:B------:R-:W-:Y:S02]  /*1820*/  MOV R0, R15 ;  /* 0x0000000f00007202 */ /* 0x000fe40000000f00 */
[----:B------:R-:W-:-:S07]  /*1830*/  MOV R12, 0x1850 ;  /* 0x00001850000c7802 */ /* 0x000fce0000000f00 */
[----:B------:R-:W-:Y:S05]  /*1840*/  CALL.REL.NOINC `($__internal_0_$__cuda_sm3x_div_rn_noftz_f32_slowpath) ;  /* 0x0000001c00187944 */ /* 0x000fea0003c00000 */
[----:B------:R-:W-:-:S07]  /*1850*/  MOV R13, R9 ;  /* 0x00000009000d7202 */ /* 0x000fce0000000f00 */
.L_x_33:
[----:B------:R-:W-:Y:S05]  /*1860*/  BSYNC.RECONVERGENT B2 ;  /* 0x0000000000027941 */ /* 0x000fea0003800200 */
.L_x_32:
        /* <DEDUP_REMOVED lines=14> */
.L_x_35:
[----:B------:R-:W-:Y:S05]  /*1950*/  BSYNC.RECONVERGENT B2 ;  /* 0x0000000000027941 */ /* 0x000fea0003800200 */
.L_x_34:
        /* <DEDUP_REMOVED lines=15> */
.L_x_37:
[----:B------:R-:W-:Y:S05]  /*1a50*/  BSYNC.RECONVERGENT B2 ;  /* 0x0000000000027941 */ /* 0x000fea0003800200 */
.L_x_36:
        /* <DEDUP_REMOVED lines=14> */
.L_x_39:
[----:B------:R-:W-:Y:S05]  /*1b40*/  BSYNC.RECONVERGENT B2 ;  /* 0x0000000000027941 */ /* 0x000fea0003800200 */
.L_x_38:
        /* <DEDUP_REMOVED lines=15> */
.L_x_41:
[----:B------:R-:W-:Y:S05]  /*1c40*/  BSYNC.RECONVERGENT B2 ;  /* 0x0000000000027941 */ /* 0x000fea0003800200 */
.L_x_40:
        /* <DEDUP_REMOVED lines=14> */
.L_x_43:
[----:B------:R-:W-:Y:S05]  /*1d30*/  BSYNC.RECONVERGENT B2 ;  /* 0x0000000000027941 */ /* 0x000fea0003800200 */
.L_x_42:
        /* <DEDUP_REMOVED lines=15> */
.L_x_45:
[----:B------:R-:W-:Y:S05]  /*1e30*/  BSYNC.RECONVERGENT B2 ;  /* 0x0000000000027941 */ /* 0x000fea0003800200 */
.L_x_44:
        /* <DEDUP_REMOVED lines=14> */
.L_x_47:
[----:B------:R-:W-:Y:S05]  /*1f20*/  BSYNC.RECONVERGENT B2 ;  /* 0x0000000000027941 */ /* 0x000fea0003800200 */
.L_x_46:
        /* <DEDUP_REMOVED lines=15> */
.L_x_49:
[----:B------:R-:W-:Y:S05]  /*2020*/  BSYNC.RECONVERGENT B2 ;  /* 0x0000000000027941 */ /* 0x000fea0003800200 */
.L_x_48:
        /* <DEDUP_REMOVED lines=14> */
.L_x_51:
[----:B------:R-:W-:Y:S05]  /*2110*/  BSYNC.RECONVERGENT B2 ;  /* 0x0000000000027941 */ /* 0x000fea0003800200 */
.L_x_50:
        /* <DEDUP_REMOVED lines=15> */
.L_x_53:
[----:B------:R-:W-:Y:S05]  /*2210*/  BSYNC.RECONVERGENT B2 ;  /* 0x0000000000027941 */ /* 0x000fea0003800200 */
.L_x_52:
        /* <DEDUP_REMOVED lines=14> */
.L_x_55:
[----:B------:R-:W-:Y:S05]  /*2300*/  BSYNC.RECONVERGENT B2 ;  /* 0x0000000000027941 */ /* 0x000fea0003800200 */
.L_x_54:
        /* <DEDUP_REMOVED lines=15> */
.L_x_57:
[----:B------:R-:W-:Y:S05]  /*2400*/  BSYNC.RECONVERGENT B2 ;  /* 0x0000000000027941 */ /* 0x000fea0003800200 */
.L_x_56:
        /* <DEDUP_REMOVED lines=14> */
.L_x_59:
[----:B------:R-:W-:Y:S05]  /*24f0*/  BSYNC.RECONVERGENT B2 ;  /* 0x0000000000027941 */ /* 0x000fea0003800200 */
.L_x_58:
        /* <DEDUP_REMOVED lines=15> */
.L_x_61:
[----:B------:R-:W-:Y:S05]  /*25f0*/  BSYNC.RECONVERGENT B2 ;  /* 0x0000000000027941 */ /* 0x000fea0003800200 */
.L_x_60:
[----:B------:R4:W-:Y:S01]  /*2600*/  STG.E desc[UR10][R4.64+0x1c], R13 ;  /* 0x00001c0d04007986 */ /* 0x0009e2000c10190a */
[----:B------:R-:W-:Y:S01]  /*2610*/  IADD3 R6, PT, PT, R6, 0x10, RZ ;  /* 0x0000001006067810 */ /* 0x000fe20007ffe0ff */
[----:B------:R-:W-:Y:S06]  /*2620*/  @P2 BRA `(.L_x_62) ;  /* 0xfffffff000082947 */ /* 0x000fec000383ffff */
.L_x_29:
[----:B------:R-:W-:-:S13]  /*2630*/  ISETP.NE.AND P0, PT, R11, RZ, PT ;  /* 0x000000ff0b00720c */ /* 0x000fda0003f05270 */
[----:B------:R-:W-:Y:S05]  /*2640*/  @!P0 EXIT ;  /* 0x000000000000894d */ /* 0x000fea0003800000 */
[----:B------:R-:W5:Y:S01]  /*2650*/  LDCU UR4, c[0x0][0x394] ;  /* 0x00007280ff0477ac */ /* 0x000f620008000800 */
[----:B------:R-:W-:Y:S01]  /*2660*/  ISETP.GE.U32.AND P0, PT, R11, 0x8, PT ;  /* 0x000000080b00780c */ /* 0x000fe20003f06070 */
[----:B-----5:R-:W-:-:S12]  /*2670*/  ULOP3.LUT UR4, UR4, 0x7, URZ, 0xc0, !UPT ;  /* 0x0000000704047892 */ /* 0x020fd8000f8ec0ff */
[----:B------:R-:W-:Y:S05]  /*2680*/  @!P0 BRA `(.L_x_63) ;  /* 0x0000000800008947 */ /* 0x000fea0003800000 */
[----:B---34-:R-:W3:Y:S01]  /*2690*/  LDC.64 R4, c[0x0][0x388] ;  /* 0x0000e200ff047b82 */ /* 0x018ee20000000a00 */
[----:B012---:R-:W-:-:S05]  /*26a0*/  IADD3 R9, PT, PT, R2, R7, RZ ;  /* 0x0000000702097210 */ /* 0x007fca0007ffe0ff */
[----:B---3--:R-:W-:-:S05]  /*26b0*/  IMAD.WIDE R4, R9, 0x4, R4 ;  /* 0x0000000409047825 */ /* 0x008fca00078e0204 */
[----:B------:R-:W2:Y:S01]  /*26c0*/  LDG.E R11, desc[UR10][R4.64] ;  /* 0x0000000a040b7981 */ /* 0x000ea2000c1e1900 */
[----:B------:R-:W0:Y:S01]  /*26d0*/  MUFU.RCP R0, R3 ;  /* 0x0000000300007308 */ /* 0x000e220000001000 */
[----:B------:R-:W-:Y:S01]  /*26e0*/  BSSY.RECONVERGENT B2, `(.L_x_64) ;  /* 0x000000b000027945 */ /* 0x000fe20003800200 */
[----:B0-----:R-:W-:-:S04]  /*26f0*/  FFMA R9, R0, -R3, 1 ;  /* 0x3f80000000097423 */ /* 0x001fc80000000803 */
[----:B------:R-:W-:Y:S02]  /*2700*/  FFMA R0, R0, R9, R0 ;  /* 0x0000000900007223 */ /* 0x000fe40000000000 */
[----:B--2---:R-:W0:Y:S02]  /*2710*/  FCHK P0, R11, R3 ;  /* 0x000000030b007302 */ /* 0x004e240000000000 */
[----:B------:R-:W-:-:S04]  /*2720*/  FFMA R6, R0, R11, RZ ;  /* 0x0000000b00067223 */ /* 0x000fc800000000ff */
[----:B------:R-:W-:-:S04]  /*2730*/  FFMA R9, R6, -R3, R11 ;  /* 0x8000000306097223 */ /* 0x000fc8000000000b */
[----:B------:R-:W-:Y:S01]  /*2740*/  FFMA R9, R0, R9, R6 ;  /* 0x0000000900097223 */ /* 0x000fe20000000006 */
[----:B0-----:R-:W-:Y:S06]  /*2750*/  @!P0 BRA `(.L_x_65) ;  /* 0x00000000000c8947 */ /* 0x001fec0003800000 */
[----:B------:R-:W-:Y:S02]  /*2760*/  MOV R0, R11 ;  /* 0x0000000b00007202 */ /* 0x000fe40000000f00 */
[----:B------:R-:W-:-:S07]  /*2770*/  MOV R12, 0x2790 ;  /* 0x00002790000c7802 */ /* 0x000fce0000000f00 */
[----:B------:R-:W-:Y:S05]  /*2780*/  CALL.REL.NOINC `($__internal_0_$__cuda_sm3x_div_rn_noftz_f32_slowpath) ;  /* 0x0000000c00487944 */ /* 0x000fea0003c00000 */
.L_x_65:
[----:B------:R-:W-:Y:S05]  /*2790*/  BSYNC.RECONVERGENT B2 ;  /* 0x0000000000027941 */ /* 0x000fea0003800200 */
.L_x_64:
        /* <DEDUP_REMOVED lines=15> */
.L_x_67:
[----:B------:R-:W-:Y:S05]  /*2890*/  BSYNC.RECONVERGENT B2 ;  /* 0x0000000000027941 */ /* 0x000fea0003800200 */
.L_x_66:
        /* <DEDUP_REMOVED lines=14> */
.L_x_69:
[----:B------:R-:W-:Y:S05]  /*2980*/  BSYNC.RECONVERGENT B2 ;  /* 0x0000000000027941 */ /* 0x000fea0003800200 */
.L_x_68:
        /* <DEDUP_REMOVED lines=15> */
.L_x_71:
[----:B------:R-:W-:Y:S05]  /*2a80*/  BSYNC.RECONVERGENT B2 ;  /* 0x0000000000027941 */ /* 0x000fea0003800200 */
.L_x_70:
        /* <DEDUP_REMOVED lines=14> */
.L_x_73:
[----:B------:R-:W-:Y:S05]  /*2b70*/  BSYNC.RECONVERGENT B2 ;  /* 0x0000000000027941 */ /* 0x000fea0003800200 */
.L_x_72:
        /* <DEDUP_REMOVED lines=15> */
.L_x_75:
[----:B------:R-:W-:Y:S05]  /*2c70*/  BSYNC.RECONVERGENT B2 ;  /* 0x0000000000027941 */ /* 0x000fea0003800200 */
.L_x_74:
        /* <DEDUP_REMOVED lines=14> */
.L_x_77:
[----:B------:R-:W-:Y:S05]  /*2d60*/  BSYNC.RECONVERGENT B2 ;  /* 0x0000000000027941 */ /* 0x000fea0003800200 */
.L_x_76:
        /* <DEDUP_REMOVED lines=15> */
.L_x_79:
[----:B------:R-:W-:Y:S05]  /*2e60*/  BSYNC.RECONVERGENT B2 ;  /* 0x0000000000027941 */ /* 0x000fea0003800200 */
.L_x_78:
[----:B------:R0:W-:Y:S01]  /*2e70*/  STG.E desc[UR10][R4.64+0x1c], R11 ;  /* 0x00001c0b04007986 */ /* 0x0001e2000c10190a */
[----:B------:R-:W-:-:S07]  /*2e80*/  IADD3 R7, PT, PT, R7, 0x8, RZ ;  /* 0x0000000807077810 */ /* 0x000fce0007ffe0ff */
.L_x_63:
[----:B------:R-:W-:-:S13]  /*2e90*/  ISETP.NE.AND P0, PT, RZ, UR4, PT ;  /* 0x00000004ff007c0c */ /* 0x000fda000bf05270 */
[----:B------:R-:W-:Y:S05]  /*2ea0*/  @!P0 EXIT ;  /* 0x000000000000894d */ /* 0x000fea0003800000 */
[----:B------:R-:W5:Y:S01]  /*2eb0*/  LDCU UR5, c[0x0][0x394] ;  /* 0x00007280ff0577ac */ /* 0x000f620008000800 */
[----:B------:R-:W-:Y:S02]  /*2ec0*/  UISETP.GE.U32.AND UP0, UPT, UR4, 0x4, UPT ;  /* 0x000000040400788c */ /* 0x000fe4000bf06070 */
[----:B-----5:R-:W-:-:S07]  /*2ed0*/  ULOP3.LUT UR5, UR5, 0x3, URZ, 0xc0, !UPT ;  /* 0x0000000305057892 */ /* 0x020fce000f8ec0ff */
[----:B------:R-:W-:Y:S05]  /*2ee0*/  BRA.U !UP0, `(.L_x_80) ;  /* 0x0000000508087547 */ /* 0x000fea000b800000 */
[----:B0--34-:R-:W0:Y:S01]  /*2ef0*/  LDC.64 R4, c[0x0][0x388] ;  /* 0x0000e200ff047b82 */ /* 0x019e220000000a00 */
[----:B-12---:R-:W-:-:S05]  /*2f00*/  IADD3 R9, PT, PT, R2, R7, RZ ;  /* 0x0000000702097210 */ /* 0x006fca0007ffe0ff */
[----:B0-----:R-:W-:-:S05]  /*2f10*/  IMAD.WIDE R4, R9, 0x4, R4 ;  /* 0x0000000409047825 */ /* 0x001fca00078e0204 */
        /* <DEDUP_REMOVED lines=13> */
.L_x_82:
[----:B------:R-:W-:Y:S05]  /*2ff0*/  BSYNC.RECONVERGENT B2 ;  /* 0x0000000000027941 */ /* 0x000fea0003800200 */
.L_x_81:
        /* <DEDUP_REMOVED lines=15> */
.L_x_84:
[----:B------:R-:W-:Y:S05]  /*30f0*/  BSYNC.RECONVERGENT B2 ;  /* 0x0000000000027941 */ /* 0x000fea0003800200 */
.L_x_83:
        /* <DEDUP_REMOVED lines=14> */
.L_x_86:
[----:B------:R-:W-:Y:S05]  /*31e0*/  BSYNC.RECONVERGENT B2 ;  /* 0x0000000000027941 */ /* 0x000fea0003800200 */
.L_x_85:
        /* <DEDUP_REMOVED lines=15> */
.L_x_88:
[----:B------:R-:W-:Y:S05]  /*32e0*/  BSYNC.RECONVERGENT B2 ;  /* 0x0000000000027941 */ /* 0x000fea0003800200 */
.L_x_87:
[----:B------:R0:W-:Y:S01]  /*32f0*/  STG.E desc[UR10][R4.64+0xc], R11 ;  /* 0x00000c0b04007986 */ /* 0x0001e2000c10190a */
[----:B------:R-:W-:-:S07]  /*3300*/  IADD3 R7, PT, PT, R7, 0x4, RZ ;  /* 0x0000000407077810 */ /* 0x000fce0007ffe0ff */
.L_x_80:
[----:B------:R-:W-:-:S13]  /*3310*/  ISETP.NE.AND P0, PT, RZ, UR5, PT ;  /* 0x00000005ff007c0c */ /* 0x000fda000bf05270 */
[----:B------:R-:W-:Y:S05]  /*3320*/  @!P0 EXIT ;  /* 0x000000000000894d */ /* 0x000fea0003800000 */
[----:B0--34-:R-:W0:Y:S01]  /*3330*/  LDC.64 R4, c[0x0][0x388] ;  /* 0x0000e200ff047b82 */ /* 0x019e220000000a00 */
[----:B------:R-:W-:Y:S01]  /*3340*/  IADD3 R11, PT, PT, R2, R7, RZ ;  /* 0x00000007020b7210 */ /* 0x000fe20007ffe0ff */
[----:B------:R-:W-:-:S12]  /*3350*/  UIADD3 UR4, UPT, UPT, -UR5, URZ, URZ ;  /* 0x000000ff05047290 */ /* 0x000fd8000fffe1ff */
.L_x_91:
[----:B0--3--:R-:W-:-:S05]  /*3360*/  IMAD.WIDE R6, R11, 0x4, R4 ;  /* 0x000000040b067825 */ /* 0x009fca00078e0204 */
[----:B-1----:R-:W3:Y:S01]  /*3370*/  LDG.E R13, desc[UR10][R6.64] ;  /* 0x0000000a060d7981 */ /* 0x002ee2000c1e1900 */
[----:B------:R-:W2:Y:S01]  /*3380*/  MUFU.RCP R0, R3 ;  /* 0x0000000300007308 */ /* 0x000ea20000001000 */
[----:B------:R-:W-:Y:S01]  /*3390*/  UIADD3 UR4, UPT, UPT, UR4, 0x1, URZ ;  /* 0x0000000104047890 */ /* 0x000fe2000fffe0ff */
[----:B------:R-:W-:Y:S03]  /*33a0*/  BSSY.RECONVERGENT B2, `(.L_x_89) ;  /* 0x000000c000027945 */ /* 0x000fe60003800200 */
[----:B------:R-:W-:Y:S01]  /*33b0*/  UISETP.NE.AND UP0, UPT, UR4, URZ, UPT ;  /* 0x000000ff0400728c */ /* 0x000fe2000bf05270 */
[----:B--2---:R-:W-:-:S04]  /*33c0*/  FFMA R9, R0, -R3, 1 ;  /* 0x3f80000000097423 */ /* 0x004fc80000000803 */
[----:B------:R-:W-:Y:S01]  /*33d0*/  FFMA R0, R0, R9, R0 ;  /* 0x0000000900007223 */ /* 0x000fe20000000000 */
[----:B---3--:R-:W0:Y:S03]  /*33e0*/  FCHK P0, R13, R3 ;  /* 0x000000030d007302 */ /* 0x008e260000000000 */
[----:B------:R-:W-:-:S04]  /*33f0*/  FFMA R2, R0, R13, RZ ;  /* 0x0000000d00027223 */ /* 0x000fc800000000ff */
[----:B------:R-:W-:-:S04]  /*3400*/  FFMA R9, R2, -R3, R13 ;  /* 0x8000000302097223 */ /* 0x000fc8000000000d */
[----:B------:R-:W-:Y:S01]  /*3410*/  FFMA R9, R0, R9, R2 ;  /* 0x0000000900097223 */ /* 0x000fe20000000002 */
[----:B0-----:R-:W-:Y:S06]  /*3420*/  @!P0 BRA `(.L_x_90) ;  /* 0x00000000000c8947 */ /* 0x001fec0003800000 */
[----:B------:R-:W-:Y:S02]  /*3430*/  MOV R0, R13 ;  /* 0x0000000d00007202 */ /* 0x000fe40000000f00 */
[----:B------:R-:W-:-:S07]  /*3440*/  MOV R12, 0x3460 ;  /* 0x00003460000c7802 */ /* 0x000fce0000000f00 */
[----:B------:R-:W-:Y:S05]  /*3450*/  CALL.REL.NOINC `($__internal_0_$__cuda_sm3x_div_rn_noftz_f32_slowpath) ;  /* 0x0000000000147944 */ /* 0x000fea0003c00000 */
.L_x_90:
[----:B------:R-:W-:Y:S05]  /*3460*/  BSYNC.RECONVERGENT B2 ;  /* 0x0000000000027941 */ /* 0x000fea0003800200 */
.L_x_89:
[----:B------:R3:W-:Y:S01]  /*3470*/  STG.E desc[UR10][R6.64], R9 ;  /* 0x0000000906007986 */ /* 0x0007e2000c10190a */
[----:B------:R-:W-:Y:S01]  /*3480*/  IADD3 R11, PT, PT, R11, 0x1, RZ ;  /* 0x000000010b0b7810 */ /* 0x000fe20007ffe0ff */
[----:B------:R-:W-:Y:S06]  /*3490*/  BRA.U UP0, `(.L_x_91) ;  /* 0xfffffffd00b07547 */ /* 0x000fec000b83ffff */
[----:B------:R-:W-:Y:S05]  /*34a0*/  EXIT ;  /* 0x000000000000794d */ /* 0x000fea0003800000 */
        .weak           $__internal_0_$__cuda_sm3x_div_rn_noftz_f32_slowpath
        .type           $__internal_0_$__cuda_sm3x_div_rn_noftz_f32_slowpath,@function
        .size           $__internal_0_$__cuda_sm3x_div_rn_noftz_f32_slowpath,(.L_x_139 - $__internal_0_$__cuda_sm3x_div_rn_noftz_f32_slowpath)
$__internal_0_$__cuda_sm3x_div_rn_noftz_f32_slowpath:
[----:B------:R-:W-:Y:S01]  /*34b0*/  SHF.R.U32.HI R10, RZ, 0x17, R3 ;  /* 0x00000017ff0a7819 */ /* 0x000fe20000011603 */
[----:B------:R-:W-:Y:S01]  /*34c0*/  BSSY.RECONVERGENT B0, `(.L_x_92) ;  /* 0x0000063000007945 */ /* 0x000fe20003800200 */
[----:B------:R-:W-:Y:S02]  /*34d0*/  SHF.R.U32.HI R13, RZ, 0x17, R0 ;  /* 0x00000017ff0d7819 */ /* 0x000fe40000011600 */
[----:B------:R-:W-:Y:S02]  /*34e0*/  LOP3.LUT R10, R10, 0xff, RZ, 0xc0, !PT ;  /* 0x000000ff0a0a7812 */ /* 0x000fe400078ec0ff */
[----:B------:R-:W-:Y:S02]  /*34f0*/  LOP3.LUT R13, R13, 0xff, RZ, 0xc0, !PT ;  /* 0x000000ff0d0d7812 */ /* 0x000fe400078ec0ff */
[----:B------:R-:W-:Y:S02]  /*3500*/  IADD3 R16, PT, PT, R10, -0x1, RZ ;  /* 0xffffffff0a107810 */ /* 0x000fe40007ffe0ff */
[----:B------:R-:W-:-:S02]  /*3510*/  IADD3 R14, PT, PT, R13, -0x1, RZ ;  /* 0xffffffff0d0e7810 */ /* 0x000fc40007ffe0ff */
[----:B------:R-:W-:Y:S02]  /*3520*/  ISETP.GT.U32.AND P0, PT, R16, 0xfd, PT ;  /* 0x000000fd1000780c */ /* 0x000fe40003f04070 */
[----:B------:R-:W-:Y:S02]  /*3530*/  MOV R15, R3 ;  /* 0x00000003000f7202 */ /* 0x000fe40000000f00 */
[----:B------:R-:W-:-:S13]  /*3540*/  ISETP.GT.U32.OR P0, PT, R14, 0xfd, P0 ;  /* 0x000000fd0e00780c */ /* 0x000fda0000704470 */
[----:B------:R-:W-:Y:S01]  /*3550*/  @!P0 MOV R9, RZ ;  /* 0x000000ff00098202 */ /* 0x000fe20000000f00 */
[----:B------:R-:W-:Y:S06]  /*3560*/  @!P0 BRA `(.L_x_93) ;  /* 0x00000000005c8947 */ /* 0x000fec0003800000 */
[----:B------:R-:W-:Y:S02]  /*3570*/  FSETP.GTU.FTZ.AND P0, PT, |R0|, +INF , PT ;  /* 0x7f8000000000780b */ /* 0x000fe40003f1c200 */
[----:B------:R-:W-:-:S04]  /*3580*/  FSETP.GTU.FTZ.AND P1, PT, |R3|, +INF , PT ;  /* 0x7f8000000300780b */ /* 0x000fc80003f3c200 */
[----:B------:R-:W-:-:S13]  /*3590*/  PLOP3.LUT P0, PT, P0, P1, PT, 0xf8, 0x8f ;  /* 0x00000000008f781c */ /* 0x000fda0000703f70 */
[----:B------:R-:W-:Y:S05]  /*35a0*/  @P0 BRA `(.L_x_94) ;  /* 0x00000004004c0947 */ /* 0x000fea0003800000 */
[----:B------:R-:W-:-:S13]  /*35b0*/  LOP3.LUT P0, RZ, R15, 0x7fffffff, R0, 0xc8, !PT ;  /* 0x7fffffff0fff7812 */ /* 0x000fda000780c800 */
[----:B------:R-:W-:Y:S05]  /*35c0*/  @!P0 BRA `(.L_x_95) ;  /* 0x00000004003c8947 */ /* 0x000fea0003800000 */
[C---:B------:R-:W-:Y:S02]  /*35d0*/  FSETP.NEU.FTZ.AND P3, PT, |R0|.reuse, +INF , PT ;  /* 0x7f8000000000780b */ /* 0x040fe40003f7d200 */
[----:B------:R-:W-:Y:S02]  /*35e0*/  FSETP.NEU.FTZ.AND P1, PT, |R3|, +INF , PT ;  /* 0x7f8000000300780b */ /* 0x000fe40003f3d200 */
[----:B------:R-:W-:-:S11]  /*35f0*/  FSETP.NEU.FTZ.AND P0, PT, |R0|, +INF , PT ;  /* 0x7f8000000000780b */ /* 0x000fd60003f1d200 */
[----:B------:R-:W-:Y:S05]  /*3600*/  @!P1 BRA !P3, `(.L_x_95) ;  /* 0x00000004002c9947 */ /* 0x000fea0005800000 */
[----:B------:R-:W-:-:S04]  /*3610*/  LOP3.LUT P3, RZ, R0, 0x7fffffff, RZ, 0xc0, !PT ;  /* 0x7fffffff00ff7812 */ /* 0x000fc8000786c0ff */
[----:B------:R-:W-:-:S13]  /*3620*/  PLOP3.LUT P1, PT, P1, P3, PT, 0x2f, 0xf2 ;  /* 0x0000000000f2781c */ /* 0x000fda0000f26577 */
[----:B------:R-:W-:Y:S05]  /*3630*/  @P1 BRA `(.L_x_96) ;  /* 0x0000000400181947 */ /* 0x000fea0003800000 */
[----:B------:R-:W-:-:S04]  /*3640*/  LOP3.LUT P1, RZ, R15, 0x7fffffff, RZ, 0xc0, !PT ;  /* 0x7fffffff0fff7812 */ /* 0x000fc8000782c0ff */
[----:B------:R-:W-:-:S13]  /*3650*/  PLOP3.LUT P0, PT, P0, P1, PT, 0x2f, 0xf2 ;  /* 0x0000000000f2781c */ /* 0x000fda0000702577 */
[----:B------:R-:W-:Y:S05]  /*3660*/  @P0 BRA `(.L_x_97) ;  /* 0x0000000400000947 */ /* 0x000fea0003800000 */
[----:B------:R-:W-:Y:S02]  /*3670*/  ISETP.GE.AND P0, PT, R14, RZ, PT ;  /* 0x000000ff0e00720c */ /* 0x000fe40003f06270 */
[----:B------:R-:W-:-:S11]  /*3680*/  ISETP.GE.AND P1, PT, R16, RZ, PT ;  /* 0x000000ff1000720c */ /* 0x000fd60003f26270 */
[----:B------:R-:W-:Y:S01]  /*3690*/  @P0 MOV R9, RZ ;  /* 0x000000ff00090202 */ /* 0x000fe20000000f00 */
[----:B------:R-:W-:Y:S01]  /*36a0*/  @!P0 FFMA R0, R0, 1.84467440737095516160e+19, RZ ;  /* 0x5f80000000008823 */ /* 0x000fe200000000ff */
[----:B------:R-:W-:Y:S01]  /*36b0*/  @!P0 MOV R9, 0xffffffc0 ;  /* 0xffffffc000098802 */ /* 0x000fe20000000f00 */
[----:B------:R-:W-:-:S03]  /*36c0*/  @!P1 FFMA R15, R3, 1.84467440737095516160e+19, RZ ;  /* 0x5f800000030f9823 */ /* 0x000fc600000000ff */
[----:B------:R-:W-:-:S07]  /*36d0*/  @!P1 IADD3 R9, PT, PT, R9, 0x40, RZ ;  /* 0x0000004009099810 */ /* 0x000fce0007ffe0ff */
.L_x_93:
[----:B------:R-:W-:Y:S01]  /*36e0*/  LEA R14, R10, 0xc0800000, 0x17 ;  /* 0xc08000000a0e7811 */ /* 0x000fe200078eb8ff */
[----:B------:R-:W-:Y:S01]  /*36f0*/  BSSY.RECONVERGENT B1, `(.L_x_98) ;  /* 0x0000036000017945 */ /* 0x000fe20003800200 */
[----:B------:R-:W-:Y:S02]  /*3700*/  IADD3 R13, PT, PT, R13, -0x7f, RZ ;  /* 0xffffff810d0d7810 */ /* 0x000fe40007ffe0ff */
[----:B------:R-:W-:-:S03]  /*3710*/  IADD3 R16, PT, PT, -R14, R15, RZ ;  /* 0x0000000f0e107210 */ /* 0x000fc60007ffe1ff */
[C---:B------:R-:W-:Y:S01]  /*3720*/  IMAD R0, R13.reuse, -0x800000, R0 ;  /* 0xff8000000d007824 */ /* 0x040fe200078e0200 */
[----:B------:R0:W1:Y:S01]  /*3730*/  MUFU.RCP R14, R16 ;  /* 0x00000010000e7308 */ /* 0x0000620000001000 */
[----:B------:R-:W-:Y:S01]  /*3740*/  FADD.FTZ R17, -R16, -RZ ;  /* 0x800000ff10117221 */ /* 0x000fe20000010100 */
[----:B0-----:R-:W-:-:S04]  /*3750*/  IADD3 R16, PT, PT, R13, 0x7f, -R10 ;  /* 0x0000007f0d107810 */ /* 0x001fc80007ffe80a */
[----:B------:R-:W-:Y:S01]  /*3760*/  IADD3 R9, PT, PT, R16, R9, RZ ;  /* 0x0000000910097210 */ /* 0x000fe20007ffe0ff */
[----:B-1----:R-:W-:-:S04]  /*3770*/  FFMA R15, R14, R17, 1 ;  /* 0x3f8000000e0f7423 */ /* 0x002fc80000000011 */
[----:B------:R-:W-:-:S04]  /*3780*/  FFMA R15, R14, R15, R14 ;  /* 0x0000000f0e0f7223 */ /* 0x000fc8000000000e */
[----:B------:R-:W-:-:S04]  /*3790*/  FFMA R14, R0, R15, RZ ;  /* 0x0000000f000e7223 */ /* 0x000fc800000000ff */
[----:B------:R-:W-:-:S04]  /*37a0*/  FFMA R18, R17, R14, R0 ;  /* 0x0000000e11127223 */ /* 0x000fc80000000000 */
[----:B------:R-:W-:-:S04]  /*37b0*/  FFMA R14, R15, R18, R14 ;  /* 0x000000120f0e7223 */ /* 0x000fc8000000000e */
[----:B------:R-:W-:-:S04]  /*37c0*/  FFMA R17, R17, R14, R0 ;  /* 0x0000000e11117223 */ /* 0x000fc80000000000 */
[----:B------:R-:W-:-:S05]  /*37d0*/  FFMA R0, R15, R17, R14 ;  /* 0x000000110f007223 */ /* 0x000fca000000000e */
[----:B------:R-:W-:-:S04]  /*37e0*/  SHF.R.U32.HI R10, RZ, 0x17, R0 ;  /* 0x00000017ff0a7819 */ /* 0x000fc80000011600 */
[----:B------:R-:W-:-:S04]  /*37f0*/  LOP3.LUT R10, R10, 0xff, RZ, 0xc0, !PT ;  /* 0x000000ff0a0a7812 */ /* 0x000fc800078ec0ff */
[----:B------:R-:W-:-:S04]  /*3800*/  IADD3 R10, PT, PT, R10, R9, RZ ;  /* 0x000000090a0a7210 */ /* 0x000fc80007ffe0ff */
[----:B------:R-:W-:-:S04]  /*3810*/  IADD3 R13, PT, PT, R10, -0x1, RZ ;  /* 0xffffffff0a0d7810 */ /* 0x000fc80007ffe0ff */
[----:B------:R-:W-:-:S13]  /*3820*/  ISETP.GE.U32.AND P0, PT, R13, 0xfe, PT ;  /* 0x000000fe0d00780c */ /* 0x000fda0003f06070 */
[----:B------:R-:W-:Y:S05]  /*3830*/  @!P0 BRA `(.L_x_99) ;  /* 0x0000000000808947 */ /* 0x000fea0003800000 */
[----:B------:R-:W-:-:S13]  /*3840*/  ISETP.GT.AND P0, PT, R10, 0xfe, PT ;  /* 0x000000fe0a00780c */ /* 0x000fda0003f04270 */
[----:B------:R-:W-:Y:S05]  /*3850*/  @P0 BRA `(.L_x_100) ;  /* 0x00000000006c0947 */ /* 0x000fea0003800000 */
[----:B------:R-:W-:-:S13]  /*3860*/  ISETP.GE.AND P0, PT, R10, 0x1, PT ;  /* 0x000000010a00780c */ /* 0x000fda0003f06270 */
[----:B------:R-:W-:Y:S05]  /*3870*/  @P0 BRA `(.L_x_101) ;  /* 0x0000000000740947 */ /* 0x000fea0003800000 */
[----:B------:R-:W-:Y:S02]  /*3880*/  ISETP.GE.AND P0, PT, R10, -0x18, PT ;  /* 0xffffffe80a00780c */ /* 0x000fe40003f06270 */
[----:B------:R-:W-:-:S11]  /*3890*/  LOP3.LUT R0, R0, 0x80000000, RZ, 0xc0, !PT ;  /* 0x8000000000007812 */ /* 0x000fd600078ec0ff */
[----:B------:R-:W-:Y:S05]  /*38a0*/  @!P0 BRA `(.L_x_101) ;  /* 0x0000000000688947 */ /* 0x000fea0003800000 */
[-CC-:B------:R-:W-:Y:S01]  /*38b0*/  FFMA.RZ R9, R15, R17.reuse, R14.reuse ;  /* 0x000000110f097223 */ /* 0x180fe2000000c00e */
[C---:B------:R-:W-:Y:S02]  /*38c0*/  IADD3 R16, PT, PT, R10.reuse, 0x20, RZ ;  /* 0x000000200a107810 */ /* 0x040fe40007ffe0ff */
[C---:B------:R-:W-:Y:S02]  /*38d0*/  ISETP.NE.AND P3, PT, R10.reuse, RZ, PT ;  /* 0x000000ff0a00720c */ /* 0x040fe40003f65270 */
[----:B------:R-:W-:Y:S01]  /*38e0*/  LOP3.LUT R13, R9, 0x7fffff, RZ, 0xc0, !PT ;  /* 0x007fffff090d7812 */ /* 0x000fe200078ec0ff */
[CCC-:B------:R-:W-:Y:S01]  /*38f0*/  FFMA.RP R9, R15.reuse, R17.reuse, R14.reuse ;  /* 0x000000110f097223 */ /* 0x1c0fe2000000800e */
[----:B------:R-:W-:Y:S01]  /*3900*/  FFMA.RM R14, R15, R17, R14 ;  /* 0x000000110f0e7223 */ /* 0x000fe2000000400e */
[----:B------:R-:W-:Y:S02]  /*3910*/  ISETP.NE.AND P1, PT, R10, RZ, PT ;  /* 0x000000ff0a00720c */ /* 0x000fe40003f25270 */
[----:B------:R-:W-:-:S02]  /*3920*/  LOP3.LUT R13, R13, 0x800000, RZ, 0xfc, !PT ;  /* 0x008000000d0d7812 */ /* 0x000fc400078efcff */
[----:B------:R-:W-:Y:S02]  /*3930*/  IADD3 R10, PT, PT, -R10, RZ, RZ ;  /* 0x000000ff0a0a7210 */ /* 0x000fe40007ffe1ff */
[----:B------:R-:W-:Y:S02]  /*3940*/  SHF.L.U32 R16, R13, R16, RZ ;  /* 0x000000100d107219 */ /* 0x000fe400000006ff */
[----:B------:R-:W-:Y:S02]  /*3950*/  FSETP.NEU.FTZ.AND P0, PT, R9, R14, PT ;  /* 0x0000000e0900720b */ /* 0x000fe40003f1d000 */
[----:B------:R-:W-:Y:S02]  /*3960*/  SEL R10, R10, RZ, P3 ;  /* 0x000000ff0a0a7207 */ /* 0x000fe40001800000 */
[----:B------:R-:W-:Y:S02]  /*3970*/  ISETP.NE.AND P1, PT, R16, RZ, P1 ;  /* 0x000000ff1000720c */ /* 0x000fe40000f25270 */
[----:B------:R-:W-:-:S02]  /*3980*/  SHF.R.U32.HI R10, RZ, R10, R13 ;  /* 0x0000000aff0a7219 */ /* 0x000fc4000001160d */
[----:B------:R-:W-:Y:S02]  /*3990*/  PLOP3.LUT P0, PT, P0, P1, PT, 0xf8, 0x8f ;  /* 0x00000000008f781c */ /* 0x000fe40000703f70 */
[----:B------:R-:W-:Y:S02]  /*39a0*/  SHF.R.U32.HI R14, RZ, 0x1, R10 ;  /* 0x00000001ff0e7819 */ /* 0x000fe4000001160a */
[----:B------:R-:W-:-:S04]  /*39b0*/  SEL R9, RZ, 0x1, !P0 ;  /* 0x00000001ff097807 */ /* 0x000fc80004000000 */
[----:B------:R-:W-:-:S04]  /*39c0*/  LOP3.LUT R9, R9, 0x1, R14, 0xf8, !PT ;  /* 0x0000000109097812 */ /* 0x000fc800078ef80e */
[----:B------:R-:W-:-:S04]  /*39d0*/  LOP3.LUT R9, R9, R10, RZ, 0xc0, !PT ;  /* 0x0000000a09097212 */ /* 0x000fc800078ec0ff */
[----:B------:R-:W-:-:S04]  /*39e0*/  IADD3 R9, PT, PT, R14, R9, RZ ;  /* 0x000000090e097210 */ /* 0x000fc80007ffe0ff */
[----:B------:R-:W-:Y:S01]  /*39f0*/  LOP3.LUT R0, R9, R0, RZ, 0xfc, !PT ;  /* 0x0000000009007212 */ /* 0x000fe200078efcff */
[----:B------:R-:W-:Y:S06]  /*3a00*/  BRA `(.L_x_101) ;  /* 0x0000000000107947 */ /* 0x000fec0003800000 */
.L_x_100:
[----:B------:R-:W-:-:S04]  /*3a10*/  LOP3.LUT R0, R0, 0x80000000, RZ, 0xc0, !PT ;  /* 0x8000000000007812 */ /* 0x000fc800078ec0ff */
[----:B------:R-:W-:Y:S01]  /*3a20*/  LOP3.LUT R0, R0, 0x7f800000, RZ, 0xfc, !PT ;  /* 0x7f80000000007812 */ /* 0x000fe200078efcff */
[----:B------:R-:W-:Y:S06]  /*3a30*/  BRA `(.L_x_101) ;  /* 0x0000000000047947 */ /* 0x000fec0003800000 */
.L_x_99:
[----:B------:R-:W-:-:S07]  /*3a40*/  LEA R0, R9, R0, 0x17 ;  /* 0x0000000009007211 */ /* 0x000fce00078eb8ff */
.L_x_101:
[----:B------:R-:W-:Y:S05]  /*3a50*/  BSYNC.RECONVERGENT B1 ;  /* 0x0000000000017941 */ /* 0x000fea0003800200 */
.L_x_98:
[----:B------:R-:W-:Y:S05]  /*3a60*/  BRA `(.L_x_102) ;  /* 0x0000000000207947 */ /* 0x000fea0003800000 */
.L_x_97:
[----:B------:R-:W-:-:S04]  /*3a70*/  LOP3.LUT R0, R15, 0x80000000, R0, 0x48, !PT ;  /* 0x800000000f007812 */ /* 0x000fc800078e4800 */
[----:B------:R-:W-:Y:S01]  /*3a80*/  LOP3.LUT R0, R0, 0x7f800000, RZ, 0xfc, !PT ;  /* 0x7f80000000007812 */ /* 0x000fe200078efcff */
[----:B------:R-:W-:Y:S06]  /*3a90*/  BRA `(.L_x_102) ;  /* 0x0000000000147947 */ /* 0x000fec0003800000 */
.L_x_96:
[----:B------:R-:W-:Y:S01]  /*3aa0*/  LOP3.LUT R0, R15, 0x80000000, R0, 0x48, !PT ;  /* 0x800000000f007812 */ /* 0x000fe200078e4800 */
[----:B------:R-:W-:Y:S06]  /*3ab0*/  BRA `(.L_x_102) ;  /* 0x00000000000c7947 */ /* 0x000fec0003800000 */
.L_x_95:
[----:B------:R-:W0:Y:S01]  /*3ac0*/  MUFU.RSQ R0, -QNAN ;  /* 0xffc0000000007908 */ /* 0x000e220000001400 */
[----:B------:R-:W-:Y:S05]  /*3ad0*/  BRA `(.L_x_102) ;  /* 0x0000000000047947 */ /* 0x000fea0003800000 */
.L_x_94:
[----:B------:R-:W-:-:S07]  /*3ae0*/  FADD.FTZ R0, R0, R3 ;  /* 0x0000000300007221 */ /* 0x000fce0000010000 */
.L_x_102:
[----:B------:R-:W-:Y:S05]  /*3af0*/  BSYNC.RECONVERGENT B0 ;  /* 0x0000000000007941 */ /* 0x000fea0003800200 */
.L_x_92:
[----:B------:R-:W-:Y:S01]  /*3b00*/  HFMA2 R13, -RZ, RZ, 0, 0 ;  /* 0x00000000ff0d7431 */ /* 0x000fe200000001ff */
[----:B0-----:R-:W-:-:S03]  /*3b10*/  MOV R9, R0 ;  /* 0x0000000000097202 */ /* 0x001fc60000000f00 */
[----:B------:R-:W-:Y:S05]  /*3b20*/  RET.REL.NODEC R12 `(_Z14softmax_kernelPfS_ii) ;  /* 0xffffffc40c347950 */ /* 0x000fea0003c3ffff */
.L_x_103:
        /* <DEDUP_REMOVED lines=13> */
.L_x_139:


//--------------------- .text._Z15backward_kernelPfS_S_S_iiibf --------------------------
	.section	.text._Z15backward_kernelPfS_S_S_iiibf,"ax",@progbits
	.align	128
        .global         _Z15backward_kernelPfS_S_S_iiibf
        .type           _Z15backward_kernelPfS_S_S_iiibf,@function
        .size           _Z15backward_kernelPfS_S_S_iiibf,(.L_x_140 - _Z15backward_kernelPfS_S_S_iiibf)
        .other          _Z15backward_kernelPfS_S_S_iiibf,@"STO_CUDA_ENTRY STV_DEFAULT"
_Z15backward_kernelPfS_S_S_iiibf:
.text._Z15backward_kernelPfS_S_S_iiibf:
[----:B------:R-:W-:Y:S01]  /*0000*/  LDC R1, c[0x0][0x37c] ;  /* 0x0000df00ff017b82 */ /* 0x000fe20000000800 */
[----:B------:R-:W0:Y:S07]  /*0010*/  S2R R3, SR_TID.X ;  /* 0x0000000000037919 */ /* 0x000e2e0000002100 */
[----:B------:R-:W1:Y:S01]  /*0020*/  LDC R5, c[0x0][0x364] ;  /* 0x0000d900ff057b82 */ /* 0x000e620000000800 */
[----:B------:R-:W2:Y:S01]  /*0030*/  LDCU UR6, c[0x0][0x3a8] ;  /* 0x00007500ff0677ac */ /* 0x000ea20008000800 */
[----:B------:R-:W-:Y:S01]  /*0040*/  BSSY.RECONVERGENT B0, `(.L_x_104) ;  /* 0x000009a000007945 */ /* 0x000fe20003800200 */
[----:B------:R-:W1:Y:S01]  /*0050*/  S2R R4, SR_TID.Y ;  /* 0x0000000000047919 */ /* 0x000e620000002200 */
[----:B------:R-:W3:Y:S04]  /*0060*/  LDCU.64 UR8, c[0x0][0x358] ;  /* 0x00006b00ff0877ac */ /* 0x000ee80008000a00 */
[----:B------:R-:W0:Y:S08]  /*0070*/  S2UR UR5, SR_CTAID.X ;  /* 0x00000000000579c3 */ /* 0x000e300000002500 */
[----:B------:R-:W0:Y:S08]  /*0080*/  LDC R2, c[0x0][0x360] ;  /* 0x0000d800ff027b82 */ /* 0x000e300000000800 */
[----:B------:R-:W1:Y:S08]  /*0090*/  S2UR UR4, SR_CTAID.Y ;  /* 0x00000000000479c3 */ /* 0x000e700000002600 */
[----:B------:R-:W4:Y:S01]  /*00a0*/  LDC R0, c[0x0][0x3a4] ;  /* 0x0000e900ff007b82 */ /* 0x000f220000000800 */
[----:B0-----:R-:W-:Y:S01]  /*00b0*/  IMAD R2, R2, UR5, R3 ;  /* 0x0000000502027c24 */ /* 0x001fe2000f8e0203 */
[----:B--2---:R-:W-:-:S04]  /*00c0*/  MOV R3, UR6 ;  /* 0x0000000600037c02 */ /* 0x004fc80008000f00 */
[----:B------:R-:W-:Y:S01]  /*00d0*/  ISETP.GE.AND P0, PT, R2, R3, PT ;  /* 0x000000030200720c */ /* 0x000fe20003f06270 */
[----:B-1----:R-:W-:-:S05]  /*00e0*/  IMAD R5, R5, UR4, R4 ;  /* 0x0000000405057c24 */ /* 0x002fca000f8e0204 */
[----:B----4-:R-:W-:-:S13]  /*00f0*/  ISETP.GE.OR P0, PT, R5, R0, P0 ;  /* 0x000000000500720c */ /* 0x010fda0000706670 */
[----:B---3--:R-:W-:Y:S05]  /*0100*/  @P0 BRA `(.L_x_105) ;  /* 0x0000000800340947 */ /* 0x008fea0003800000 */
[----:B------:R-:W0:Y:S01]  /*0110*/  LDC R4, c[0x0][0x3a0] ;  /* 0x0000e800ff047b82 */ /* 0x000e220000000800 */
[----:B------:R-:W-:Y:S01]  /*0120*/  HFMA2 R29, -RZ, RZ, 0, 0 ;  /* 0x00000000ff1d7431 */ /* 0x000fe200000001ff */
[----:B0-----:R-:W-:-:S13]  /*0130*/  ISETP.GE.AND P0, PT, R4, 0x1, PT ;  /* 0x000000010400780c */ /* 0x001fda0003f06270 */
[----:B------:R-:W-:Y:S05]  /*0140*/  @!P0 BRA `(.L_x_106) ;  /* 0x0000000400d08947 */ /* 0x000fea0003800000 */
[C---:B------:R-:W-:Y:S02]  /*0150*/  ISETP.GE.U32.AND P0, PT, R4.reuse, 0x8, PT ;  /* 0x000000080400780c */ /* 0x040fe40003f06070 */
[----:B------:R-:W-:Y:S02]  /*0160*/  LOP3.LUT R7, R4, 0x7, RZ, 0xc0, !PT ;  /* 0x0000000704077812 */ /* 0x000fe400078ec0ff */
[----:B------:R-:W-:Y:S02]  /*0170*/  MOV R29, RZ ;  /* 0x000000ff001d7202 */ /* 0x000fe40000000f00 */
[----:B------:R-:W-:Y:S02]  /*0180*/  ISETP.NE.AND P1, PT, R7, RZ, PT ;  /* 0x000000ff0700720c */ /* 0x000fe40003f25270 */
[----:B------:R-:W-:-:S05]  /*0190*/  MOV R8, RZ ;  /* 0x000000ff00087202 */ /* 0x000fca0000000f00 */
[----:B------:R-:W-:Y:S06]  /*01a0*/  @!P0 BRA `(.L_x_107) ;  /* 0x0000000000d08947 */ /* 0x000fec0003800000 */
[----:B------:R-:W-:Y:S02]  /*01b0*/  LOP3.LUT R8, R4, 0x7ffffff8, RZ, 0xc0, !PT ;  /* 0x7ffffff804087812 */ /* 0x000fe400078ec0ff */
[----:B------:R-:W-:Y:S02]  /*01c0*/  MOV R29, RZ ;  /* 0x000000ff001d7202 */ /* 0x000fe40000000f00 */
[----:B------:R-:W-:Y:S02]  /*01d0*/  MOV R9, R5 ;  /* 0x0000000500097202 */ /* 0x000fe40000000f00 */
[----:B------:R-:W-:Y:S02]  /*01e0*/  MOV R6, R2 ;  /* 0x0000000200067202 */ /* 0x000fe40000000f00 */
[----:B------:R-:W-:-:S07]  /*01f0*/  IADD3 R10, PT, PT, -R8, RZ, RZ ;  /* 0x000000ff080a7210 */ /* 0x000fce0007ffe1ff */
.L_x_108:
[----:B------:R-:W0:Y:S08]  /*0200*/  LDC.64 R14, c[0x0][0x388] ;  /* 0x0000e200ff0e7b82 */ /* 0x000e300000000a00 */
[----:B------:R-:W1:Y:S01]  /*0210*/  LDC.64 R26, c[0x0][0x380] ;  /* 0x0000e000ff1a7b82 */ /* 0x000e620000000a00 */
[----:B0-----:R-:W-:-:S05]  /*0220*/  IMAD.WIDE R14, R9, 0x4, R14 ;  /* 0x00000004090e7825 */ /* 0x001fca00078e020e */
[----:B------:R0:W2:Y:S01]  /*0230*/  LDG.E R22, desc[UR8][R14.64] ;  /* 0x000000080e167981 */ /* 0x0000a2000c1e1900 */
[----:B-1----:R-:W-:-:S05]  /*0240*/  IMAD.WIDE R26, R6, 0x4, R26 ;  /* 0x00000004061a7825 */ /* 0x002fca00078e021a */
[----:B------:R-:W2:Y:S01]  /*0250*/  LDG.E R11, desc[UR8][R26.64] ;  /* 0x000000081a0b7981 */ /* 0x000ea2000c1e1900 */
[----:B0-----:R-:W-:-:S04]  /*0260*/  IMAD.WIDE R14, R0, 0x4, R14 ;  /* 0x00000004000e7825 */ /* 0x001fc800078e020e */
[C---:B------:R-:W-:Y:S01]  /*0270*/  IMAD.WIDE R20, R3.reuse, 0x4, R26 ;  /* 0x0000000403147825 */ /* 0x040fe200078e021a */
[----:B------:R-:W3:Y:S03]  /*0280*/  LDG.E R28, desc[UR8][R14.64] ;  /* 0x000000080e1c7981 */ /* 0x000ee6000c1e1900 */
[----:B------:R-:W-:Y:S01]  /*0290*/  IMAD.WIDE R24, R0, 0x4, R14 ;  /* 0x0000000400187825 */ /* 0x000fe200078e020e */
[----:B------:R-:W3:Y:S03]  /*02a0*/  LDG.E R27, desc[UR8][R20.64] ;  /* 0x00000008141b7981 */ /* 0x000ee6000c1e1900 */
[----:B------:R-:W-:-:S04]  /*02b0*/  IMAD.WIDE R12, R3, 0x4, R20 ;  /* 0x00000004030c7825 */ /* 0x000fc800078e0214 */
[C---:B------:R-:W-:Y:S01]  /*02c0*/  IMAD.WIDE R16, R0.reuse, 0x4, R24 ;  /* 0x0000000400107825 */ /* 0x040fe200078e0218 */
[----:B------:R-:W4:Y:S04]  /*02d0*/  LDG.E R26, desc[UR8][R12.64] ;  /* 0x000000080c1a7981 */ /* 0x000f28000c1e1900 */
[----:B------:R0:W5:Y:S01]  /*02e0*/  LDG.E R23, desc[UR8][R16.64] ;  /* 0x0000000810177981 */ /* 0x000162000c1e1900 */
[----:B------:R-:W-:-:S03]  /*02f0*/  IMAD.WIDE R18, R0, 0x4, R16 ;  /* 0x0000000400127825 */ /* 0x000fc600078e0210 */
[----:B------:R-:W4:Y:S01]  /*0300*/  LDG.E R25, desc[UR8][R24.64] ;  /* 0x0000000818197981 */ /* 0x000f22000c1e1900 */
[----:B0-----:R-:W-:-:S03]  /*0310*/  IMAD.WIDE R16, R3, 0x4, R12 ;  /* 0x0000000403107825 */ /* 0x001fc600078e020c */
[----:B------:R0:W5:Y:S01]  /*0320*/  LDG.E R21, desc[UR8][R18.64] ;  /* 0x0000000812157981 */ /* 0x000162000c1e1900 */
[----:B------:R-:W-:-:S03]  /*0330*/  IMAD.WIDE R14, R0, 0x4, R18 ;  /* 0x00000004000e7825 */ /* 0x000fc600078e0212 */
[----:B------:R1:W5:Y:S04]  /*0340*/  LDG.E R24, desc[UR8][R16.64] ;  /* 0x0000000810187981 */ /* 0x000368000c1e1900 */
[----:B------:R1:W5:Y:S01]  /*0350*/  LDG.E R13, desc[UR8][R14.64] ;  /* 0x000000080e0d7981 */ /* 0x000362000c1e1900 */
[----:B0-----:R-:W-:-:S04]  /*0360*/  IMAD.WIDE R18, R3, 0x4, R16 ;  /* 0x0000000403127825 */ /* 0x001fc800078e0210 */
[----:B-1----:R-:W-:-:S04]  /*0370*/  IMAD.WIDE R16, R3, 0x4, R18 ;  /* 0x0000000403107825 */ /* 0x002fc800078e0212 */
[C---:B------:R-:W-:Y:S01]  /*0380*/  IMAD.WIDE R14, R0.reuse, 0x4, R14 ;  /* 0x00000004000e7825 */ /* 0x040fe200078e020e */
[----:B------:R-:W5:Y:S04]  /*0390*/  LDG.E R20, desc[UR8][R16.64] ;  /* 0x0000000810147981 */ /* 0x000f68000c1e1900 */
[----:B------:R0:W5:Y:S02]  /*03a0*/  LDG.E R12, desc[UR8][R14.64] ;  /* 0x000000080e0c7981 */ /* 0x000164000c1e1900 */
[----:B0-----:R-:W-:-:S04]  /*03b0*/  IMAD.WIDE R14, R0, 0x4, R14 ;  /* 0x00000004000e7825 */ /* 0x001fc800078e020e */
[----:B--2---:R-:W-:Y:S02]  /*03c0*/  FFMA R11, R22, R11, R29 ;  /* 0x0000000b160b7223 */ /* 0x004fe4000000001d */
[----:B------:R0:W2:Y:S04]  /*03d0*/  LDG.E R22, desc[UR8][R18.64] ;  /* 0x0000000812167981 */ /* 0x0000a8000c1e1900 */
[----:B------:R-:W2:Y:S01]  /*03e0*/  LDG.E R29, desc[UR8][R14.64] ;  /* 0x000000080e1d7981 */ /* 0x000ea2000c1e1900 */
[----:B0-----:R-:W-:-:S05]  /*03f0*/  IMAD.WIDE R18, R3, 0x4, R16 ;  /* 0x0000000403127825 */ /* 0x001fca00078e0210 */
[----:B------:R0:W2:Y:S02]  /*0400*/  LDG.E R17, desc[UR8][R18.64] ;  /* 0x0000000812117981 */ /* 0x0000a4000c1e1900 */
[----:B0-----:R-:W-:-:S06]  /*0410*/  IMAD.WIDE R18, R3, 0x4, R18 ;  /* 0x0000000403127825 */ /* 0x001fcc00078e0212 */
[----:B------:R-:W2:Y:S01]  /*0420*/  LDG.E R18, desc[UR8][R18.64] ;  /* 0x0000000812127981 */ /* 0x000ea2000c1e1900 */
[----:B---3--:R-:W-:Y:S01]  /*0430*/  FFMA R28, R28, R27, R11 ;  /* 0x0000001b1c1c7223 */ /* 0x008fe2000000000b */
[----:B------:R-:W-:-:S03]  /*0440*/  IADD3 R10, PT, PT, R10, 0x8, RZ ;  /* 0x000000080a0a7810 */ /* 0x000fc60007ffe0ff */
[----:B----4-:R-:W-:Y:S01]  /*0450*/  FFMA R26, R25, R26, R28 ;  /* 0x0000001a191a7223 */ /* 0x010fe2000000001c */
[----:B------:R-:W-:-:S03]  /*0460*/  ISETP.NE.AND P0, PT, R10, RZ, PT ;  /* 0x000000ff0a00720c */ /* 0x000fc60003f05270 */
[----:B-----5:R-:W-:Y:S01]  /*0470*/  FFMA R24, R23, R24, R26 ;  /* 0x0000001817187223 */ /* 0x020fe2000000001a */
[----:B------:R-:W-:Y:S02]  /*0480*/  LEA R9, R0, R9, 0x3 ;  /* 0x0000000900097211 */ /* 0x000fe400078e18ff */
[----:B------:R-:W-:Y:S01]  /*0490*/  LEA R6, R3, R6, 0x3 ;  /* 0x0000000603067211 */ /* 0x000fe200078e18ff */
[----:B--2---:R-:W-:-:S04]  /*04a0*/  FFMA R22, R21, R22, R24 ;  /* 0x0000001615167223 */ /* 0x004fc80000000018 */
[----:B------:R-:W-:-:S04]  /*04b0*/  FFMA R13, R13, R20, R22 ;  /* 0x000000140d0d7223 */ /* 0x000fc80000000016 */
[----:B------:R-:W-:-:S04]  /*04c0*/  FFMA R12, R12, R17, R13 ;  /* 0x000000110c0c7223 */ /* 0x000fc8000000000d */
[----:B------:R-:W-:Y:S01]  /*04d0*/  FFMA R29, R29, R18, R12 ;  /* 0x000000121d1d7223 */ /* 0x000fe2000000000c */
[----:B------:R-:W-:Y:S06]  /*04e0*/  @P0 BRA `(.L_x_108) ;  /* 0xfffffffc00440947 */ /* 0x000fec000383ffff */
.L_x_107:
[----:B------:R-:W-:Y:S05]  /*04f0*/  @!P1 BRA `(.L_x_106) ;  /* 0x0000000000e49947 */ /* 0x000fea0003800000 */
[----:B------:R-:W-:Y:S02]  /*0500*/  ISETP.GE.U32.AND P0, PT, R7, 0x4, PT ;  /* 0x000000040700780c */ /* 0x000fe40003f06070 */
[----:B------:R-:W-:-:S04]  /*0510*/  LOP3.LUT R9, R4, 0x3, RZ, 0xc0, !PT ;  /* 0x0000000304097812 */ /* 0x000fc800078ec0ff */
[----:B------:R-:W-:-:S07]  /*0520*/  ISETP.NE.AND P1, PT, R9, RZ, PT ;  /* 0x000000ff0900720c */ /* 0x000fce0003f25270 */
[----:B------:R-:W-:Y:S06]  /*0530*/  @!P0 BRA `(.L_x_109) ;  /* 0x0000000000648947 */ /* 0x000fec0003800000 */
[----:B------:R-:W0:Y:S01]  /*0540*/  LDC.64 R20, c[0x0][0x388] ;  /* 0x0000e200ff147b82 */ /* 0x000e220000000a00 */
[C---:B------:R-:W-:Y:S02]  /*0550*/  IMAD R7, R8.reuse, R0, R5 ;  /* 0x0000000008077224 */ /* 0x040fe400078e0205 */
[----:B------:R-:W-:-:S05]  /*0560*/  IMAD R11, R8, R3, R2 ;  /* 0x00000003080b7224 */ /* 0x000fca00078e0202 */
[----:B------:R-:W1:Y:S01]  /*0570*/  LDC.64 R22, c[0x0][0x380] ;  /* 0x0000e000ff167b82 */ /* 0x000e620000000a00 */
[----:B0-----:R-:W-:-:S04]  /*0580*/  IMAD.WIDE R20, R7, 0x4, R20 ;  /* 0x0000000407147825 */ /* 0x001fc800078e0214 */
[----:B-1----:R-:W-:-:S04]  /*0590*/  IMAD.WIDE R22, R11, 0x4, R22 ;  /* 0x000000040b167825 */ /* 0x002fc800078e0216 */
[C---:B------:R-:W-:Y:S02]  /*05a0*/  IMAD.WIDE R10, R0.reuse, 0x4, R20 ;  /* 0x00000004000a7825 */ /* 0x040fe400078e0214 */
[----:B------:R-:W2:Y:S02]  /*05b0*/  LDG.E R20, desc[UR8][R20.64] ;  /* 0x0000000814147981 */ /* 0x000ea4000c1e1900 */
[C---:B------:R-:W-:Y:S02]  /*05c0*/  IMAD.WIDE R12, R3.reuse, 0x4, R22 ;  /* 0x00000004030c7825 */ /* 0x040fe400078e0216 */
[----:B------:R-:W2:Y:S02]  /*05d0*/  LDG.E R22, desc[UR8][R22.64] ;  /* 0x0000000816167981 */ /* 0x000ea4000c1e1900 */
[----:B------:R-:W-:Y:S02]  /*05e0*/  IMAD.WIDE R14, R0, 0x4, R10 ;  /* 0x00000004000e7825 */ /* 0x000fe400078e020a */
[----:B------:R-:W3:Y:S02]  /*05f0*/  LDG.E R11, desc[UR8][R10.64] ;  /* 0x000000080a0b7981 */ /* 0x000ee4000c1e1900 */
[----:B------:R-:W-:-:S02]  /*0600*/  IMAD.WIDE R6, R3, 0x4, R12 ;  /* 0x0000000403067825 */ /* 0x000fc400078e020c */
[----:B------:R-:W3:Y:S02]  /*0610*/  LDG.E R12, desc[UR8][R12.64] ;  /* 0x000000080c0c7981 */ /* 0x000ee4000c1e1900 */
[----:B------:R-:W-:Y:S02]  /*0620*/  IMAD.WIDE R16, R0, 0x4, R14 ;  /* 0x0000000400107825 */ /* 0x000fe400078e020e */
[----:B------:R-:W4:Y:S02]  /*0630*/  LDG.E R25, desc[UR8][R14.64] ;  /* 0x000000080e197981 */ /* 0x000f24000c1e1900 */
[----:B------:R-:W-:Y:S02]  /*0640*/  IMAD.WIDE R18, R3, 0x4, R6 ;  /* 0x0000000403127825 */ /* 0x000fe400078e0206 */
[----:B------:R-:W4:Y:S04]  /*0650*/  LDG.E R6, desc[UR8][R6.64] ;  /* 0x0000000806067981 */ /* 0x000f28000c1e1900 */
[----:B------:R-:W5:Y:S04]  /*0660*/  LDG.E R17, desc[UR8][R16.64] ;  /* 0x0000000810117981 */ /* 0x000f68000c1e1900 */
[----:B------:R-:W5:Y:S01]  /*0670*/  LDG.E R18, desc[UR8][R18.64] ;  /* 0x0000000812127981 */ /* 0x000f62000c1e1900 */
[----:B------:R-:W-:Y:S01]  /*0680*/  IADD3 R8, PT, PT, R8, 0x4, RZ ;  /* 0x0000000408087810 */ /* 0x000fe20007ffe0ff */
[----:B--2---:R-:W-:-:S04]  /*0690*/  FFMA R20, R20, R22, R29 ;  /* 0x0000001614147223 */ /* 0x004fc8000000001d */
[----:B---3--:R-:W-:-:S04]  /*06a0*/  FFMA R20, R11, R12, R20 ;  /* 0x0000000c0b147223 */ /* 0x008fc80000000014 */
[----:B----4-:R-:W-:-:S04]  /*06b0*/  FFMA R20, R25, R6, R20 ;  /* 0x0000000619147223 */ /* 0x010fc80000000014 */
[----:B-----5:R-:W-:-:S07]  /*06c0*/  FFMA R29, R17, R18, R20 ;  /* 0x00000012111d7223 */ /* 0x020fce0000000014 */
.L_x_109:
[----:B------:R-:W-:Y:S05]  /*06d0*/  @!P1 BRA `(.L_x_106) ;  /* 0x00000000006c9947 */ /* 0x000fea0003800000 */
[----:B------:R-:W0:Y:S01]  /*06e0*/  LDC.64 R14, c[0x0][0x388] ;  /* 0x0000e200ff0e7b82 */ /* 0x000e220000000a00 */
[----:B------:R-:W-:Y:S02]  /*06f0*/  ISETP.NE.AND P0, PT, R9, 0x1, PT ;  /* 0x000000010900780c */ /* 0x000fe40003f05270 */
[----:B------:R-:W-:-:S04]  /*0700*/  LOP3.LUT R9, R4, 0x1, RZ, 0xc0, !PT ;  /* 0x0000000104097812 */ /* 0x000fc800078ec0ff */
[----:B------:R-:W-:Y:S01]  /*0710*/  ISETP.NE.U32.AND P1, PT, R9, 0x1, PT ;  /* 0x000000010900780c */ /* 0x000fe20003f25070 */
[----:B------:R-:W1:Y:S06]  /*0720*/  LDC.64 R12, c[0x0][0x380] ;  /* 0x0000e000ff0c7b82 */ /* 0x000e6c0000000a00 */
[C---:B------:R-:W-:Y:S02]  /*0730*/  @P0 IMAD R19, R8.reuse, R0, R5 ;  /* 0x0000000008130224 */ /* 0x040fe400078e0205 */
[----:B------:R-:W2:Y:S01]  /*0740*/  LDC.64 R6, c[0x0][0x388] ;  /* 0x0000e200ff067b82 */ /* 0x000ea20000000a00 */
[C---:B------:R-:W-:Y:S01]  /*0750*/  @P0 IMAD R9, R8.reuse, R3, R2 ;  /* 0x0000000308090224 */ /* 0x040fe200078e0202 */
[----:B------:R-:W-:-:S06]  /*0760*/  @P0 IADD3 R8, PT, PT, R8, 0x2, RZ ;  /* 0x0000000208080810 */ /* 0x000fcc0007ffe0ff */
[----:B------:R-:W3:Y:S01]  /*0770*/  LDC.64 R10, c[0x0][0x380] ;  /* 0x0000e000ff0a7b82 */ /* 0x000ee20000000a00 */
[----:B0-----:R-:W-:-:S04]  /*0780*/  @P0 IMAD.WIDE R18, R19, 0x4, R14 ;  /* 0x0000000413120825 */ /* 0x001fc800078e020e */
[----:B-1----:R-:W-:Y:S01]  /*0790*/  @P0 IMAD.WIDE R12, R9, 0x4, R12 ;  /* 0x00000004090c0825 */ /* 0x002fe200078e020c */
[----:B------:R-:W4:Y:S03]  /*07a0*/  @P0 LDG.E R16, desc[UR8][R18.64] ;  /* 0x0000000812100981 */ /* 0x000f26000c1e1900 */
[C---:B------:R-:W-:Y:S02]  /*07b0*/  @!P1 IMAD R17, R8.reuse, R0, R5 ;  /* 0x0000000008119224 */ /* 0x040fe400078e0205 */
[----:B------:R-:W-:Y:S02]  /*07c0*/  @!P1 IMAD R21, R8, R3, R2 ;  /* 0x0000000308159224 */ /* 0x000fe400078e0202 */
[----:B------:R-:W-:-:S04]  /*07d0*/  @P0 IMAD.WIDE R14, R0, 0x4, R18 ;  /* 0x00000004000e0825 */ /* 0x000fc800078e0212 */
[----:B------:R-:W-:Y:S02]  /*07e0*/  @P0 IMAD.WIDE R8, R3, 0x4, R12 ;  /* 0x0000000403080825 */ /* 0x000fe400078e020c */
[----:B------:R-:W4:Y:S02]  /*07f0*/  @P0 LDG.E R12, desc[UR8][R12.64] ;  /* 0x000000080c0c0981 */ /* 0x000f24000c1e1900 */
[----:B--2---:R-:W-:Y:S02]  /*0800*/  @!P1 IMAD.WIDE R6, R17, 0x4, R6 ;  /* 0x0000000411069825 */ /* 0x004fe400078e0206 */
[----:B------:R-:W2:Y:S02]  /*0810*/  @P0 LDG.E R15, desc[UR8][R14.64] ;  /* 0x000000080e0f0981 */ /* 0x000ea4000c1e1900 */
[----:B---3--:R-:W-:Y:S02]  /*0820*/  @!P1 IMAD.WIDE R10, R21, 0x4, R10 ;  /* 0x00000004150a9825 */ /* 0x008fe400078e020a */
[----:B------:R-:W2:Y:S04]  /*0830*/  @P0 LDG.E R8, desc[UR8][R8.64] ;  /* 0x0000000808080981 */ /* 0x000ea8000c1e1900 */
[----:B------:R-:W3:Y:S04]  /*0840*/  @!P1 LDG.E R6, desc[UR8][R6.64] ;  /* 0x0000000806069981 */ /* 0x000ee8000c1e1900 */
[----:B------:R-:W3:Y:S01]  /*0850*/  @!P1 LDG.E R10, desc[UR8][R10.64] ;  /* 0x000000080a0a9981 */ /* 0x000ee2000c1e1900 */
[----:B----4-:R-:W-:-:S04]  /*0860*/  @P0 FFMA R16, R16, R12, R29 ;  /* 0x0000000c10100223 */ /* 0x010fc8000000001d */
[----:B--2---:R-:W-:-:S04]  /*0870*/  @P0 FFMA R29, R15, R8, R16 ;  /* 0x000000080f1d0223 */ /* 0x004fc80000000010 */
[----:B---3--:R-:W-:-:S07]  /*0880*/  @!P1 FFMA R29, R6, R10, R29 ;  /* 0x0000000a061d9223 */ /* 0x008fce000000001d */
.L_x_106:
[----:B------:R-:W-:Y:S01]  /*0890*/  I2FP.F32.S32 R4, R4 ;  /* 0x0000000400047245 */ /* 0x000fe20000201400 */
[----:B------:R-:W-:Y:S03]  /*08a0*/  BSSY.RECONVERGENT B1, `(.L_x_110) ;  /* 0x000000d000017945 */ /* 0x000fe60003800200 */
[----:B------:R-:W0:Y:S08]  /*08b0*/  MUFU.RCP R3, R4 ;  /* 0x0000000400037308 */ /* 0x000e300000001000 */
[----:B------:R-:W1:Y:S01]  /*08c0*/  FCHK P0, R29, R4 ;  /* 0x000000041d007302 */ /* 0x000e620000000000 */
[----:B0-----:R-:W-:-:S04]  /*08d0*/  FFMA R0, -R4, R3, 1 ;  /* 0x3f80000004007423 */ /* 0x001fc80000000103 */
[----:B------:R-:W-:-:S04]  /*08e0*/  FFMA R0, R3, R0, R3 ;  /* 0x0000000003007223 */ /* 0x000fc80000000003 */
[----:B------:R-:W-:-:S04]  /*08f0*/  FFMA R3, R0, R29, RZ ;  /* 0x0000001d00037223 */ /* 0x000fc800000000ff */
[----:B------:R-:W-:-:S04]  /*0900*/  FFMA R6, -R4, R3, R29 ;  /* 0x0000000304067223 */ /* 0x000fc8000000011d */
[----:B------:R-:W-:Y:S01]  /*0910*/  FFMA R9, R0, R6, R3 ;  /* 0x0000000600097223 */ /* 0x000fe20000000003 */
[----:B-1----:R-:W-:Y:S06]  /*0920*/  @!P0 BRA `(.L_x_111) ;  /* 0x0000000000108947 */ /* 0x002fec0003800000 */
[----:B------:R-:W-:Y:S02]  /*0930*/  MOV R0, R4 ;  /* 0x0000000400007202 */ /* 0x000fe40000000f00 */
[----:B------:R-:W-:-:S07]  /*0940*/  MOV R4, 0x960 ;  /* 0x0000096000047802 */ /* 0x000fce0000000f00 */
[----:B------:R-:W-:Y:S05]  /*0950*/  CALL.REL.NOINC `($__internal_1_$__cuda_sm3x_div_rn_noftz_f32_slowpath) ;  /* 0x0000000800847944 */ /* 0x000fea0003c00000 */
[----:B------:R-:W-:-:S07]  /*0960*/  MOV R9, R0 ;  /* 0x0000000000097202 */ /* 0x000fce0000000f00 */
.L_x_111:
[----:B------:R-:W-:Y:S05]  /*0970*/  BSYNC.RECONVERGENT B1 ;  /* 0x0000000000017941 */ /* 0x000fea0003800200 */
.L_x_110:
[----:B------:R-:W0:Y:S01]  /*0980*/  LDCU UR4, c[0x0][0x3a8] ;  /* 0x00007500ff0477ac */ /* 0x000e220008000800 */
[----:B------:R-:W1:Y:S01]  /*0990*/  LDC.64 R6, c[0x0][0x390] ;  /* 0x0000e400ff067b82 */ /* 0x000e620000000a00 */
[----:B0-----:R-:W-:-:S05]  /*09a0*/  MOV R3, UR4 ;  /* 0x0000000400037c02 */ /* 0x001fca0008000f00 */
[----:B------:R-:W-:-:S04]  /*09b0*/  IMAD R11, R5, R3, R2 ;  /* 0x00000003050b7224 */ /* 0x000fc800078e0202 */
[----:B-1----:R-:W-:-:S05]  /*09c0*/  IMAD.WIDE R6, R11, 0x4, R6 ;  /* 0x000000040b067825 */ /* 0x002fca00078e0206 */
[----:B------:R0:W-:Y:S02]  /*09d0*/  STG.E desc[UR8][R6.64], R9 ;  /* 0x0000000906007986 */ /* 0x0001e4000c101908 */
.L_x_105:
[----:B------:R-:W-:Y:S05]  /*09e0*/  BSYNC.RECONVERGENT B0 ;  /* 0x0000000000007941 */ /* 0x000fea0003800200 */
.L_x_104:
[----:B------:R-:W-:-:S04]  /*09f0*/  ISETP.GE.AND P0, PT, R2, R3, PT ;  /* 0x000000030200720c */ /* 0x000fc80003f06270 */
[----:B------:R-:W-:-:S13]  /*0a00*/  ISETP.NE.OR P0, PT, R5, RZ, P0 ;  /* 0x000000ff0500720c */ /* 0x000fda0000705670 */
[----:B------:R-:W-:Y:S05]  /*0a10*/  @P0 EXIT ;  /* 0x000000000000094d */ /* 0x000fea0003800000 */
[----:B------:R-:W1:Y:S01]  /*0a20*/  LDCU UR7, c[0x0][0x3a0] ;  /* 0x00007400ff0777ac */ /* 0x000e620008000800 */
[----:B------:R-:W-:Y:S01]  /*0a30*/  HFMA2 R29, -RZ, RZ, 0, 0 ;  /* 0x00000000ff1d7431 */ /* 0x000fe200000001ff */
[----:B-1----:R-:W-:-:S09]  /*0a40*/  UISETP.GE.AND UP0, UPT, UR7, 0x1, UPT ;  /* 0x000000010700788c */ /* 0x002fd2000bf06270 */
[----:B------:R-:W-:Y:S05]  /*0a50*/  BRA.U !UP0, `(.L_x_112) ;  /* 0x0000000508f87547 */ /* 0x000fea000b800000 */
[----:B------:R-:W-:Y:S01]  /*0a60*/  UISETP.GE.U32.AND UP1, UPT, UR7, 0x10, UPT ;  /* 0x000000100700788c */ /* 0x000fe2000bf26070 */
[----:B------:R-:W-:Y:S01]  /*0a70*/  MOV R29, RZ ;  /* 0x000000ff001d7202 */ /* 0x000fe20000000f00 */
[----:B------:R-:W-:Y:S01]  /*0a80*/  ULOP3.LUT UR5, UR7, 0xf, URZ, 0xc0, !UPT ;  /* 0x0000000f07057892 */ /* 0x000fe2000f8ec0ff */
[----:B------:R-:W-:-:S03]  /*0a90*/  UMOV UR4, URZ ;  /* 0x000000ff00047c82 */ /* 0x000fc60008000000 */
[----:B------:R-:W-:-:S03]  /*0aa0*/  UISETP.NE.AND UP0, UPT, UR5, URZ, UPT ;  /* 0x000000ff0500728c */ /* 0x000fc6000bf05270 */
[----:B------:R-:W-:Y:S08]  /*0ab0*/  BRA.U !UP1, `(.L_x_113) ;  /* 0x0000000109e47547 */ /* 0x000ff0000b800000 */
[----:B------:R-:W-:Y:S01]  /*0ac0*/  ULOP3.LUT UR4, UR7, 0x7ffffff0, URZ, 0xc0, !UPT ;  /* 0x7ffffff007047892 */ /* 0x000fe2000f8ec0ff */
[----:B------:R-:W-:Y:S02]  /*0ad0*/  MOV R29, RZ ;  /* 0x000000ff001d7202 */ /* 0x000fe40000000f00 */
[----:B------:R-:W-:Y:S01]  /*0ae0*/  MOV R0, R2 ;  /* 0x0000000200007202 */ /* 0x000fe20000000f00 */
[----:B------:R-:W-:-:S12]  /*0af0*/  UIADD3 UR6, UPT, UPT, -UR4, URZ, URZ ;  /* 0x000000ff04067290 */ /* 0x000fd8000fffe1ff */
.L_x_114:
[----:B------:R-:W1:Y:S02]  /*0b00*/  LDC.64 R24, c[0x0][0x380] ;  /* 0x0000e000ff187b82 */ /* 0x000e640000000a00 */
[----:B-1----:R-:W-:-:S04]  /*0b10*/  IMAD.WIDE R24, R0, 0x4, R24 ;  /* 0x0000000400187825 */ /* 0x002fc800078e0218 */
[C---:B0-----:R-:W-:Y:S02]  /*0b20*/  IMAD.WIDE R6, R3.reuse, 0x4, R24 ;  /* 0x0000000403067825 */ /* 0x041fe400078e0218 */
[----:B------:R-:W2:Y:S02]  /*0b30*/  LDG.E R24, desc[UR8][R24.64] ;  /* 0x0000000818187981 */ /* 0x000ea4000c1e1900 */
[C---:B------:R-:W-:Y:S02]  /*0b40*/  IMAD.WIDE R10, R3.reuse, 0x4, R6 ;  /* 0x00000004030a7825 */ /* 0x040fe400078e0206 */
[----:B------:R-:W3:Y:S04]  /*0b50*/  LDG.E R22, desc[UR8][R6.64] ;  /* 0x0000000806167981 */ /* 0x000ee8000c1e1900 */
[----:B------:R0:W4:Y:S01]  /*0b60*/  LDG.E R21, desc[UR8][R10.64] ;  /* 0x000000080a157981 */ /* 0x000122000c1e1900 */
[----:B------:R-:W-:-:S05]  /*0b70*/  IMAD.WIDE R14, R3, 0x4, R10 ;  /* 0x00000004030e7825 */ /* 0x000fca00078e020a */
[----:B------:R-:W5:Y:S01]  /*0b80*/  LDG.E R20, desc[UR8][R14.64] ;  /* 0x000000080e147981 */ /* 0x000f62000c1e1900 */
[----:B------:R-:W-:-:S05]  /*0b90*/  IMAD.WIDE R16, R3, 0x4, R14 ;  /* 0x0000000403107825 */ /* 0x000fca00078e020e */
[----:B------:R-:W5:Y:S01]  /*0ba0*/  LDG.E R19, desc[UR8][R16.64] ;  /* 0x0000000810137981 */ /* 0x000f62000c1e1900 */
[----:B------:R-:W-:-:S05]  /*0bb0*/  IMAD.WIDE R4, R3, 0x4, R16 ;  /* 0x0000000403047825 */ /* 0x000fca00078e0210 */
[----:B------:R1:W5:Y:S01]  /*0bc0*/  LDG.E R18, desc[UR8][R4.64] ;  /* 0x0000000804127981 */ /* 0x000362000c1e1900 */
[----:B------:R-:W-:-:S05]  /*0bd0*/  IMAD.WIDE R26, R3, 0x4, R4 ;  /* 0x00000004031a7825 */ /* 0x000fca00078e0204 */
[----:B------:R1:W5:Y:S01]  /*0be0*/  LDG.E R23, desc[UR8][R26.64] ;  /* 0x000000081a177981 */ /* 0x000362000c1e1900 */
[----:B------:R-:W-:-:S05]  /*0bf0*/  IMAD.WIDE R12, R3, 0x4, R26 ;  /* 0x00000004030c7825 */ /* 0x000fca00078e021a */
[----:B------:R1:W5:Y:S01]  /*0c00*/  LDG.E R25, desc[UR8][R12.64] ;  /* 0x000000080c197981 */ /* 0x000362000c1e1900 */
[----:B------:R-:W-:-:S04]  /*0c10*/  IMAD.WIDE R8, R3, 0x4, R12 ;  /* 0x0000000403087825 */ /* 0x000fc800078e020c */
[C---:B0-----:R-:W-:Y:S02]  /*0c20*/  IMAD.WIDE R10, R3.reuse, 0x4, R8 ;  /* 0x00000004030a7825 */ /* 0x041fe400078e0208 */
[----:B------:R-:W5:Y:S02]  /*0c30*/  LDG.E R8, desc[UR8][R8.64] ;  /* 0x0000000808087981 */ /* 0x000f64000c1e1900 */
[C---:B-1----:R-:W-:Y:S02]  /*0c40*/  IMAD.WIDE R4, R3.reuse, 0x4, R10 ;  /* 0x0000000403047825 */ /* 0x042fe400078e020a */
[----:B------:R-:W5:Y:S02]  /*0c50*/  LDG.E R10, desc[UR8][R10.64] ;  /* 0x000000080a0a7981 */ /* 0x000f64000c1e1900 */
[C---:B------:R-:W-:Y:S02]  /*0c60*/  IMAD.WIDE R6, R3.reuse, 0x4, R4 ;  /* 0x0000000403067825 */ /* 0x040fe400078e0204 */
[----:B------:R-:W5:Y:S02]  /*0c70*/  LDG.E R28, desc[UR8][R4.64] ;  /* 0x00000008041c7981 */ /* 0x000f64000c1e1900 */
[----:B------:R-:W-:-:S02]  /*0c80*/  IMAD.WIDE R14, R3, 0x4, R6 ;  /* 0x00000004030e7825 */ /* 0x000fc400078e0206 */
[----:B------:R-:W5:Y:S02]  /*0c90*/  LDG.E R6, desc[UR8][R6.64] ;  /* 0x0000000806067981 */ /* 0x000f64000c1e1900 */
[C---:B------:R-:W-:Y:S02]  /*0ca0*/  IMAD.WIDE R16, R3.reuse, 0x4, R14 ;  /* 0x0000000403107825 */ /* 0x040fe400078e020e */
[----:B------:R-:W5:Y:S02]  /*0cb0*/  LDG.E R14, desc[UR8][R14.64] ;  /* 0x000000080e0e7981 */ /* 0x000f64000c1e1900 */
[C---:B------:R-:W-:Y:S02]  /*0cc0*/  IMAD.WIDE R26, R3.reuse, 0x4, R16 ;  /* 0x00000004031a7825 */ /* 0x040fe400078e0210 */
[----:B------:R-:W5:Y:S02]  /*0cd0*/  LDG.E R16, desc[UR8][R16.64] ;  /* 0x0000000810107981 */ /* 0x000f64000c1e1900 */
[----:B------:R-:W-:-:S02]  /*0ce0*/  IMAD.WIDE R12, R3, 0x4, R26 ;  /* 0x00000004030c7825 */ /* 0x000fc400078e021a */
[----:B------:R-:W5:Y:S04]  /*0cf0*/  LDG.E R26, desc[UR8][R26.64] ;  /* 0x000000081a1a7981 */ /* 0x000f68000c1e1900 */
[----:B------:R-:W5:Y:S01]  /*0d00*/  LDG.E R12, desc[UR8][R12.64] ;  /* 0x000000080c0c7981 */ /* 0x000f62000c1e1900 */
[----:B------:R-:W-:-:S04]  /*0d10*/  UIADD3 UR6, UPT, UPT, UR6, 0x10, URZ ;  /* 0x0000001006067890 */ /* 0x000fc8000fffe0ff */
[----:B------:R-:W-:Y:S01]  /*0d20*/  UISETP.NE.AND UP1, UPT, UR6, URZ, UPT ;  /* 0x000000ff0600728c */ /* 0x000fe2000bf25270 */
[----:B------:R-:W-:Y:S01]  /*0d30*/  LEA R0, R3, R0, 0x4 ;  /* 0x0000000003007211 */ /* 0x000fe200078e20ff */
[----:B--2---:R-:W-:-:S04]  /*0d40*/  FADD R29, R24, R29 ;  /* 0x0000001d181d7221 */ /* 0x004fc80000000000 */
[----:B---3--:R-:W-:-:S04]  /*0d50*/  FADD R22, R29, R22 ;  /* 0x000000161d167221 */ /* 0x008fc80000000000 */
[----:B----4-:R-:W-:-:S04]  /*0d60*/  FADD R21, R22, R21 ;  /* 0x0000001516157221 */ /* 0x010fc80000000000 */
[----:B-----5:R-:W-:-:S04]  /*0d70*/  FADD R20, R21, R20 ;  /* 0x0000001415147221 */ /* 0x020fc80000000000 */
[----:B------:R-:W-:-:S04]  /*0d80*/  FADD R19, R20, R19 ;  /* 0x0000001314137221 */ /* 0x000fc80000000000 */
        /* <DEDUP_REMOVED lines=10> */
[----:B------:R-:W-:Y:S01]  /*0e30*/  FADD R29, R25, R12 ;  /* 0x0000000c191d7221 */ /* 0x000fe20000000000 */
[----:B------:R-:W-:Y:S06]  /*0e40*/  BRA.U UP1, `(.L_x_114) ;  /* 0xfffffffd012c7547 */ /* 0x000fec000b83ffff */
.L_x_113:
[----:B------:R-:W-:Y:S05]  /*0e50*/  BRA.U !UP0, `(.L_x_112) ;  /* 0x0000000108f87547 */ /* 0x000fea000b800000 */
[----:B------:R-:W-:Y:S02]  /*0e60*/  UISETP.GE.U32.AND UP0, UPT, UR5, 0x8, UPT ;  /* 0x000000080500788c */ /* 0x000fe4000bf06070 */
[----:B------:R-:W-:-:S04]  /*0e70*/  ULOP3.LUT UR6, UR7, 0x7, URZ, 0xc0, !UPT ;  /* 0x0000000707067892 */ /* 0x000fc8000f8ec0ff */
[----:B------:R-:W-:-:S03]  /*0e80*/  UISETP.NE.AND UP1, UPT, UR6, URZ, UPT ;  /* 0x000000ff0600728c */ /* 0x000fc6000bf25270 */
[----:B------:R-:W-:Y:S08]  /*0e90*/  BRA.U !UP0, `(.L_x_115) ;  /* 0x00000001086c7547 */ /* 0x000ff0000b800000 */
[----:B------:R-:W1:Y:S01]  /*0ea0*/  LDC.64 R4, c[0x0][0x380] ;  /* 0x0000e000ff047b82 */ /* 0x000e620000000a00 */
[----:B0-----:R-:W-:-:S04]  /*0eb0*/  IMAD R7, R3, UR4, R2 ;  /* 0x0000000403077c24 */ /* 0x001fc8000f8e0202 */
[----:B-1----:R-:W-:-:S04]  /*0ec0*/  IMAD.WIDE R4, R7, 0x4, R4 ;  /* 0x0000000407047825 */ /* 0x002fc800078e0204 */
[C---:B------:R-:W-:Y:S02]  /*0ed0*/  IMAD.WIDE R6, R3.reuse, 0x4, R4 ;  /* 0x0000000403067825 */ /* 0x040fe400078e0204 */
[----:B------:R-:W2:Y:S02]  /*0ee0*/  LDG.E R4, desc[UR8][R4.64] ;  /* 0x0000000804047981 */ /* 0x000ea4000c1e1900 */
[C---:B------:R-:W-:Y:S02]  /*0ef0*/  IMAD.WIDE R8, R3.reuse, 0x4, R6 ;  /* 0x0000000403087825 */ /* 0x040fe400078e0206 */
[----:B------:R-:W3:Y:S02]  /*0f00*/  LDG.E R7, desc[UR8][R6.64] ;  /* 0x0000000806077981 */ /* 0x000ee4000c1e1900 */
[C---:B------:R-:W-:Y:S02]  /*0f10*/  IMAD.WIDE R10, R3.reuse, 0x4, R8 ;  /* 0x00000004030a7825 */ /* 0x040fe400078e0208 */
[----:B------:R-:W4:Y:S02]  /*0f20*/  LDG.E R9, desc[UR8][R8.64] ;  /* 0x0000000808097981 */ /* 0x000f24000c1e1900 */
        /* <DEDUP_REMOVED lines=9> */
[----:B------:R-:W-:Y:S01]  /*0fc0*/  UIADD3 UR4, UPT, UPT, UR4, 0x8, URZ ;  /* 0x0000000804047890 */ /* 0x000fe2000fffe0ff */
[----:B--2---:R-:W-:-:S04]  /*0fd0*/  FADD R4, R29, R4 ;  /* 0x000000041d047221 */ /* 0x004fc80000000000 */
[----:B---3--:R-:W-:-:S04]  /*0fe0*/  FADD R4, R4, R7 ;  /* 0x0000000704047221 */ /* 0x008fc80000000000 */
[----:B----4-:R-:W-:-:S04]  /*0ff0*/  FADD R4, R4, R9 ;  /* 0x0000000904047221 */ /* 0x010fc80000000000 */
[----:B-----5:R-:W-:-:S04]  /*1000*/  FADD R4, R4, R11 ;  /* 0x0000000b04047221 */ /* 0x020fc80000000000 */
[----:B------:R-:W-:-:S04]  /*1010*/  FADD R4, R4, R13 ;  /* 0x0000000d04047221 */ /* 0x000fc80000000000 */
[----:B------:R-:W-:-:S04]  /*1020*/  FADD R4, R4, R15 ;  /* 0x0000000f04047221 */ /* 0x000fc80000000000 */
[----:B------:R-:W-:-:S04]  /*1030*/  FADD R4, R4, R17 ;  /* 0x0000001104047221 */ /* 0x000fc80000000000 */
[----:B------:R-:W-:-:S07]  /*1040*/  FADD R29, R4, R19 ;  /* 0x00000013041d7221 */ /* 0x000fce0000000000 */
.L_x_115:
        /* <DEDUP_REMOVED lines=12> */
[----:B------:R-:W-:Y:S02]  /*1110*/  IMAD.WIDE R10, R3, 0x4, R8 ;  /* 0x00000004030a7825 */ /* 0x000fe400078e0208 */
[----:B------:R-:W4:Y:S04]  /*1120*/  LDG.E R8, desc[UR8][R8.64] ;  /* 0x0000000808087981 */ /* 0x000f28000c1e1900 */
[----:B------:R-:W5:Y:S01]  /*1130*/  LDG.E R10, desc[UR8][R10.64] ;  /* 0x000000080a0a7981 */ /* 0x000f62000c1e1900 */
[----:B------:R-:W-:Y:S01]  /*1140*/  UIADD3 UR4, UPT, UPT, UR4, 0x4, URZ ;  /* 0x0000000404047890 */ /* 0x000fe2000fffe0ff */
[----:B--2---:R-:W-:-:S04]  /*1150*/  FADD R29, R29, R4 ;  /* 0x000000041d1d7221 */ /* 0x004fc80000000000 */
[----:B---3--:R-:W-:-:S04]  /*1160*/  FADD R29, R29, R6 ;  /* 0x000000061d1d7221 */ /* 0x008fc80000000000 */
[----:B----4-:R-:W-:-:S04]  /*1170*/  FADD R29, R29, R8 ;  /* 0x000000081d1d7221 */ /* 0x010fc80000000000 */
[----:B-----5:R-:W-:-:S07]  /*1180*/  FADD R29, R29, R10 ;  /* 0x0000000a1d1d7221 */ /* 0x020fce0000000000 */
.L_x_116:
[----:B------:R-:W-:Y:S05]  /*1190*/  BRA.U !UP1, `(.L_x_112) ;  /* 0x0000000109287547 */ /* 0x000fea000b800000 */
[----:B0-----:R-:W0:Y:S01]  /*11a0*/  LDC.64 R6, c[0x0][0x380] ;  /* 0x0000e000ff067b82 */ /* 0x001e220000000a00 */
[----:B------:R-:W-:Y:S01]  /*11b0*/  IMAD R0, R3, UR4, R2 ;  /* 0x0000000403007c24 */ /* 0x000fe2000f8e0202 */
[----:B------:R-:W-:-:S12]  /*11c0*/  UIADD3 UR5, UPT, UPT, -UR5, URZ, URZ ;  /* 0x000000ff05057290 */ /* 0x000fd8000fffe1ff */
.L_x_117:
[----:B0-----:R-:W-:-:S06]  /*11d0*/  IMAD.WIDE R4, R0, 0x4, R6 ;  /* 0x0000000400047825 */ /* 0x001fcc00078e0206 */
[----:B------:R-:W2:Y:S01]  /*11e0*/  LDG.E R4, desc[UR8][R4.64] ;  /* 0x0000000804047981 */ /* 0x000ea2000c1e1900 */
[----:B------:R-:W-:Y:S01]  /*11f0*/  UIADD3 UR5, UPT, UPT, UR5, 0x1, URZ ;  /* 0x0000000105057890 */ /* 0x000fe2000fffe0ff */
[----:B------:R-:W-:-:S03]  /*1200*/  IADD3 R0, PT, PT, R0, R3, RZ ;  /* 0x0000000300007210 */ /* 0x000fc60007ffe0ff */
[----:B------:R-:W-:Y:S01]  /*1210*/  UISETP.NE.AND UP0, UPT, UR5, URZ, UPT ;  /* 0x000000ff0500728c */ /* 0x000fe2000bf05270 */
[----:B--2---:R-:W-:-:S08]  /*1220*/  FADD R29, R4, R29 ;  /* 0x0000001d041d7221 */ /* 0x004fd00000000000 */
[----:B------:R-:W-:Y:S05]  /*1230*/  BRA.U UP0, `(.L_x_117) ;  /* 0xfffffffd00e47547 */ /* 0x000fea000b83ffff */
.L_x_112:
[----:B0-----:R-:W-:Y:S01]  /*1240*/  I2FP.F32.S32 R6, UR7 ;  /* 0x0000000700067c45 */ /* 0x001fe20008201400 */
        /* <DEDUP_REMOVED lines=13> */
.L_x_119:
[----:B------:R-:W-:Y:S05]  /*1320*/  BSYNC.RECONVERGENT B0 ;  /* 0x0000000000007941 */ /* 0x000fea0003800200 */
.L_x_118:
[----:B------:R-:W0:Y:S02]  /*1330*/  LDC.64 R4, c[0x0][0x398] ;  /* 0x0000e600ff047b82 */ /* 0x000e240000000a00 */
[----:B0-----:R-:W-:-:S05]  /*1340*/  IMAD.WIDE R2, R2, 0x4, R4 ;  /* 0x0000000402027825 */ /* 0x001fca00078e0204 */
[----:B------:R-:W-:Y:S01]  /*1350*/  STG.E desc[UR8][R2.64], R7 ;  /* 0x0000000702007986 */ /* 0x000fe2000c101908 */
[----:B------:R-:W-:Y:S05]  /*1360*/  EXIT ;  /* 0x000000000000794d */ /* 0x000fea0003800000 */
        .weak           $__internal_1_$__cuda_sm3x_div_rn_noftz_f32_slowpath
        .type           $__internal_1_$__cuda_sm3x_div_rn_noftz_f32_slowpath,@function
        .size           $__internal_1_$__cuda_sm3x_div_rn_noftz_f32_slowpath,(.L_x_140 - $__internal_1_$__cuda_sm3x_div_rn_noftz_f32_slowpath)
$__internal_1_$__cuda_sm3x_div_rn_noftz_f32_slowpath:
[----:B------:R-:W-:Y:S01]  /*1370*/  SHF.R.U32.HI R6, RZ, 0x17, R0 ;  /* 0x00000017ff067819 */ /* 0x000fe20000011600 */
[----:B------:R-:W-:Y:S01]  /*1380*/  BSSY.RECONVERGENT B2, `(.L_x_120) ;  /* 0x0000062000027945 */ /* 0x000fe20003800200 */
[----:B------:R-:W-:Y:S02]  /*1390*/  SHF.R.U32.HI R3, RZ, 0x17, R29 ;  /* 0x00000017ff037819 */ /* 0x000fe4000001161d */
[----:B------:R-:W-:Y:S02]  /*13a0*/  LOP3.LUT R13, R6, 0xff, RZ, 0xc0, !PT ;  /* 0x000000ff060d7812 */ /* 0x000fe400078ec0ff */
[----:B------:R-:W-:Y:S02]  /*13b0*/  LOP3.LUT R6, R3, 0xff, RZ, 0xc0, !PT ;  /* 0x000000ff03067812 */ /* 0x000fe400078ec0ff */
[----:B------:R-:W-:Y:S02]  /*13c0*/  IADD3 R8, PT, PT, R13, -0x1, RZ ;  /* 0xffffffff0d087810 */ /* 0x000fe40007ffe0ff */
[----:B------:R-:W-:-:S02]  /*13d0*/  IADD3 R7, PT, PT, R6, -0x1, RZ ;  /* 0xffffffff06077810 */ /* 0x000fc40007ffe0ff */
[----:B------:R-:W-:-:S04]  /*13e0*/  ISETP.GT.U32.AND P0, PT, R8, 0xfd, PT ;  /* 0x000000fd0800780c */ /* 0x000fc80003f04070 */
        /* <DEDUP_REMOVED lines=26> */
.L_x_121:
[----:B------:R-:W-:Y:S01]  /*1590*/  LEA R7, R13, 0xc0800000, 0x17 ;  /* 0xc08000000d077811 */ /* 0x000fe200078eb8ff */
[----:B------:R-:W-:Y:S01]  /*15a0*/  BSSY.RECONVERGENT B3, `(.L_x_126) ;  /* 0x0000036000037945 */ /* 0x000fe20003800200 */
[----:B------:R-:W-:Y:S02]  /*15b0*/  IADD3 R6, PT, PT, R6, -0x7f, RZ ;  /* 0xffffff8106067810 */ /* 0x000fe40007ffe0ff */
[----:B------:R-:W-:-:S03]  /*15c0*/  IADD3 R7, PT, PT, -R7, R0, RZ ;  /* 0x0000000007077210 */ /* 0x000fc60007ffe1ff */
[----:B------:R-:W-:Y:S01]  /*15d0*/  IMAD R0, R6, -0x800000, R29 ;  /* 0xff80000006007824 */ /* 0x000fe200078e021d */
[----:B------:R-:W0:Y:S01]  /*15e0*/  MUFU.RCP R8, R7 ;  /* 0x0000000700087308 */ /* 0x000e220000001000 */
[----:B------:R-:W-:-:S04]  /*15f0*/  FADD.FTZ R9, -R7, -RZ ;  /* 0x800000ff07097221 */ /* 0x000fc80000010100 */
[----:B0-----:R-:W-:-:S04]  /*1600*/  FFMA R11, R8, R9, 1 ;  /* 0x3f800000080b7423 */ /* 0x001fc80000000009 */
[----:B------:R-:W-:-:S04]  /*1610*/  FFMA R15, R8, R11, R8 ;  /* 0x0000000b080f7223 */ /* 0x000fc80000000008 */
[----:B------:R-:W-:-:S04]  /*1620*/  FFMA R8, R0, R15, RZ ;  /* 0x0000000f00087223 */ /* 0x000fc800000000ff */
[----:B------:R-:W-:-:S04]  /*1630*/  FFMA R11, R9, R8, R0 ;  /* 0x00000008090b7223 */ /* 0x000fc80000000000 */
[----:B------:R-:W-:Y:S01]  /*1640*/  FFMA R10, R15, R11, R8 ;  /* 0x0000000b0f0a7223 */ /* 0x000fe20000000008 */
[----:B------:R-:W-:-:S03]  /*1650*/  IADD3 R8, PT, PT, R6, 0x7f, -R13 ;  /* 0x0000007f06087810 */ /* 0x000fc60007ffe80d */
[----:B------:R-:W-:Y:S01]  /*1660*/  FFMA R9, R9, R10, R0 ;  /* 0x0000000a09097223 */ /* 0x000fe20000000000 */
[----:B------:R-:W-:-:S03]  /*1670*/  IADD3 R3, PT, PT, R8, R3, RZ ;  /* 0x0000000308037210 */ /* 0x000fc60007ffe0ff */
        /* <DEDUP_REMOVED lines=15> */
[----:B------:R-:W-:Y:S01]  /*1770*/  IADD3 R8, PT, PT, R11, 0x20, RZ ;  /* 0x000000200b087810 */ /* 0x000fe20007ffe0ff */
[-CC-:B------:R-:W-:Y:S01]  /*1780*/  FFMA.RM R6, R15, R9.reuse, R10.reuse ;  /* 0x000000090f067223 */ /* 0x180fe2000000400a */
[----:B------:R-:W-:Y:S02]  /*1790*/  ISETP.NE.AND P2, PT, R11, RZ, PT ;  /* 0x000000ff0b00720c */ /* 0x000fe40003f45270 */
[----:B------:R-:W-:Y:S01]  /*17a0*/  LOP3.LUT R7, R3, 0x7fffff, RZ, 0xc0, !PT ;  /* 0x007fffff03077812 */ /* 0x000fe200078ec0ff */
[----:B------:R-:W-:Y:S01]  /*17b0*/  FFMA.RP R3, R15, R9, R10 ;  /* 0x000000090f037223 */ /* 0x000fe2000000800a */
[----:B------:R-:W-:Y:S02]  /*17c0*/  ISETP.NE.AND P1, PT, R11, RZ, PT ;  /* 0x000000ff0b00720c */ /* 0x000fe40003f25270 */
[----:B------:R-:W-:Y:S02]  /*17d0*/  LOP3.LUT R7, R7, 0x800000, RZ, 0xfc, !PT ;  /* 0x0080000007077812 */ /* 0x000fe400078efcff */
[----:B------:R-:W-:-:S02]  /*17e0*/  IADD3 R9, PT, PT, -R11, RZ, RZ ;  /* 0x000000ff0b097210 */ /* 0x000fc40007ffe1ff */
[----:B------:R-:W-:Y:S02]  /*17f0*/  SHF.L.U32 R8, R7, R8, RZ ;  /* 0x0000000807087219 */ /* 0x000fe400000006ff */
[----:B------:R-:W-:Y:S02]  /*1800*/  FSETP.NEU.FTZ.AND P0, PT, R3, R6, PT ;  /* 0x000000060300720b */ /* 0x000fe40003f1d000 */
[----:B------:R-:W-:Y:S02]  /*1810*/  SEL R6, R9, RZ, P2 ;  /* 0x000000ff09067207 */ /* 0x000fe40001000000 */
[----:B------:R-:W-:Y:S02]  /*1820*/  ISETP.NE.AND P1, PT, R8, RZ, P1 ;  /* 0x000000ff0800720c */ /* 0x000fe40000f25270 */
[----:B------:R-:W-:Y:S02]  /*1830*/  SHF.R.U32.HI R6, RZ, R6, R7 ;  /* 0x00000006ff067219 */ /* 0x000fe40000011607 */
[----:B------:R-:W-:-:S02]  /*1840*/  PLOP3.LUT P0, PT, P0, P1, PT, 0xf8, 0x8f ;  /* 0x00000000008f781c */ /* 0x000fc40000703f70 */
[----:B------:R-:W-:Y:S02]  /*1850*/  SHF.R.U32.HI R8, RZ, 0x1, R6 ;  /* 0x00000001ff087819 */ /* 0x000fe40000011606 */
[----:B------:R-:W-:-:S04]  /*1860*/  SEL R3, RZ, 0x1, !P0 ;  /* 0x00000001ff037807 */ /* 0x000fc80004000000 */
[----:B------:R-:W-:-:S04]  /*1870*/  LOP3.LUT R3, R3, 0x1, R8, 0xf8, !PT ;  /* 0x0000000103037812 */ /* 0x000fc800078ef808 */
[----:B------:R-:W-:-:S04]  /*1880*/  LOP3.LUT R3, R3, R6, RZ, 0xc0, !PT ;  /* 0x0000000603037212 */ /* 0x000fc800078ec0ff */
[----:B------:R-:W-:-:S04]  /*1890*/  IADD3 R3, PT, PT, R8, R3, RZ ;  /* 0x0000000308037210 */ /* 0x000fc80007ffe0ff */
[----:B------:R-:W-:Y:S01]  /*18a0*/  LOP3.LUT R0, R3, R0, RZ, 0xfc, !PT ;  /* 0x0000000003007212 */ /* 0x000fe200078efcff */
[----:B------:R-:W-:Y:S06]  /*18b0*/  BRA `(.L_x_129) ;  /* 0x0000000000107947 */ /* 0x000fec0003800000 */
.L_x_128:
[----:B------:R-:W-:-:S04]  /*18c0*/  LOP3.LUT R0, R0, 0x80000000, RZ, 0xc0, !PT ;  /* 0x8000000000007812 */ /* 0x000fc800078ec0ff */
[----:B------:R-:W-:Y:S01]  /*18d0*/  LOP3.LUT R0, R0, 0x7f800000, RZ, 0xfc, !PT ;  /* 0x7f80000000007812 */ /* 0x000fe200078efcff */
[----:B------:R-:W-:Y:S06]  /*18e0*/  BRA `(.L_x_129) ;  /* 0x0000000000047947 */ /* 0x000fec0003800000 */
.L_x_127:
[----:B------:R-:W-:-:S07]  /*18f0*/  LEA R0, R3, R0, 0x17 ;  /* 0x0000000003007211 */ /* 0x000fce00078eb8ff */
.L_x_129:
[----:B------:R-:W-:Y:S05]  /*1900*/  BSYNC.RECONVERGENT B3 ;  /* 0x0000000000037941 */ /* 0x000fea0003800200 */
.L_x_126:
[----:B------:R-:W-:Y:S05]  /*1910*/  BRA `(.L_x_130) ;  /* 0x0000000000207947 */ /* 0x000fea0003800000 */
.L_x_125:
[----:B------:R-:W-:-:S04]  /*1920*/  LOP3.LUT R0, R0, 0x80000000, R29, 0x48, !PT ;  /* 0x8000000000007812 */ /* 0x000fc800078e481d */
[----:B------:R-:W-:Y:S01]  /*1930*/  LOP3.LUT R0, R0, 0x7f800000, RZ, 0xfc, !PT ;  /* 0x7f80000000007812 */ /* 0x000fe200078efcff */
[----:B------:R-:W-:Y:S06]  /*1940*/  BRA `(.L_x_130) ;  /* 0x0000000000147947 */ /* 0x000fec0003800000 */
.L_x_124:
[----:B------:R-:W-:Y:S01]  /*1950*/  LOP3.LUT R0, R0, 0x80000000, R29, 0x48, !PT ;  /* 0x8000000000007812 */ /* 0x000fe200078e481d */
[----:B------:R-:W-:Y:S06]  /*1960*/  BRA `(.L_x_130) ;  /* 0x00000000000c7947 */ /* 0x000fec0003800000 */
.L_x_123:
[----:B------:R-:W0:Y:S01]  /*1970*/  MUFU.RSQ R0, -QNAN ;  /* 0xffc0000000007908 */ /* 0x000e220000001400 */
[----:B------:R-:W-:Y:S05]  /*1980*/  BRA `(.L_x_130) ;  /* 0x0000000000047947 */ /* 0x000fea0003800000 */
.L_x_122:
[----:B------:R-:W-:-:S07]  /*1990*/  FADD.FTZ R0, R29, R0 ;  /* 0x000000001d007221 */ /* 0x000fce0000010000 */
.L_x_130:
[----:B------:R-:W-:Y:S05]  /*19a0*/  BSYNC.RECONVERGENT B2 ;  /* 0x0000000000027941 */ /* 0x000fea0003800200 */
.L_x_120:
[----:B------:R-:W-:Y:S01]  /*19b0*/  HFMA2 R7, -RZ, RZ, 0, 0 ;  /* 0x00000000ff077431 */ /* 0x000fe200000001ff */
[----:B------:R-:W-:-:S04]  /*19c0*/  MOV R6, R4 ;  /* 0x0000000400067202 */ /* 0x000fc80000000f00 */
[----:B0-----:R-:W-:Y:S05]  /*19d0*/  RET.REL.NODEC R6 `(_Z15backward_kernelPfS_S_S_iiibf) ;  /* 0xffffffe406887950 */ /* 0x001fea0003c3ffff */
.L_x_131:
        /* <DEDUP_REMOVED lines=10> */
.L_x_140:


//--------------------- .text._Z14forward_kernelPfS_S_S_iii --------------------------
	.section	.text._Z14forward_kernelPfS_S_S_iii,"ax",@progbits
	.align	128
        .global         _Z14forward_kernelPfS_S_S_iii
        .type           _Z14forward_kernelPfS_S_S_iii,@function
        .size           _Z14forward_kernelPfS_S_S_iii,(.L_x_146 - _Z14forward_kernelPfS_S_S_iii)
        .other          _Z14forward_kernelPfS_S_S_iii,@"STO_CUDA_ENTRY STV_DEFAULT"
_Z14forward_kernelPfS_S_S_iii:
.text._Z14forward_kernelPfS_S_S_iii:
[----:B------:R-:W-:Y:S01]  /*0000*/  LDC R1, c[0x0][0x37c] ;  /* 0x0000df00ff017b82 */ /* 0x000fe20000000800 */
[----:B------:R-:W0:Y:S07]  /*0010*/  S2R R5, SR_TID.X ;  /* 0x0000000000057919 */ /* 0x000e2e0000002100 */
[----:B------:R-:W1:Y:S01]  /*0020*/  LDC R16, c[0x0][0x364] ;  /* 0x0000d900ff107b82 */ /* 0x000e620000000800 */
[----:B------:R-:W2:Y:S01]  /*0030*/  LDCU UR6, c[0x0][0x3a0] ;  /* 0x00007400ff0677ac */ /* 0x000ea20008000800 */
[----:B------:R-:W1:Y:S06]  /*0040*/  S2R R3, SR_TID.Y ;  /* 0x0000000000037919 */ /* 0x000e6c0000002200 */
[----:B------:R-:W0:Y:S08]  /*0050*/  S2UR UR5, SR_CTAID.X ;  /* 0x00000000000579c3 */ /* 0x000e300000002500 */
[----:B------:R-:W0:Y:S08]  /*0060*/  LDC R0, c[0x0][0x360] ;  /* 0x0000d800ff007b82 */ /* 0x000e300000000800 */
[----:B------:R-:W1:Y:S08]  /*0070*/  S2UR UR4, SR_CTAID.Y ;  /* 0x00000000000479c3 */ /* 0x000e700000002600 */
[----:B------:R-:W3:Y:S01]  /*0080*/  LDC R17, c[0x0][0x3a8] ;  /* 0x0000ea00ff117b82 */ /* 0x000ee20000000800 */
[----:B0-----:R-:W-:-:S02]  /*0090*/  IMAD R0, R0, UR5, R5 ;  /* 0x0000000500007c24 */ /* 0x001fc4000f8e0205 */
[----:B-1----:R-:W-:-:S03]  /*00a0*/  IMAD R16, R16, UR4, R3 ;  /* 0x0000000410107c24 */ /* 0x002fc6000f8e0203 */
[----:B---3--:R-:W-:-:S04]  /*00b0*/  ISETP.GE.AND P0, PT, R0, R17, PT ;  /* 0x000000110000720c */ /* 0x008fc80003f06270 */
[----:B--2---:R-:W-:-:S13]  /*00c0*/  ISETP.GE.OR P0, PT, R16, UR6, P0 ;  /* 0x0000000610007c0c */ /* 0x004fda0008706670 */
[----:B------:R-:W-:Y:S05]  /*00d0*/  @P0 EXIT ;  /* 0x000000000000094d */ /* 0x000fea0003800000 */
[----:B------:R-:W0:Y:S01]  /*00e0*/  LDC R19, c[0x0][0x3a4] ;  /* 0x0000e900ff137b82 */ /* 0x000e220000000800 */
[----:B------:R-:W1:Y:S01]  /*00f0*/  LDCU.64 UR4, c[0x0][0x358] ;  /* 0x00006b00ff0477ac */ /* 0x000e620008000a00 */
[----:B------:R-:W-:Y:S01]  /*0100*/  HFMA2 R24, -RZ, RZ, 0, 0 ;  /* 0x00000000ff187431 */ /* 0x000fe200000001ff */
[----:B0-----:R-:W-:-:S13]  /*0110*/  ISETP.GE.AND P0, PT, R19, 0x1, PT ;  /* 0x000000011300780c */ /* 0x001fda0003f06270 */
[----:B-1----:R-:W-:Y:S05]  /*0120*/  @!P0 BRA `(.L_x_132) ;  /* 0x0000000400e08947 */ /* 0x002fea0003800000 */
[C---:B------:R-:W-:Y:S01]  /*0130*/  ISETP.GE.U32.AND P1, PT, R19.reuse, 0x8, PT ;  /* 0x000000081300780c */ /* 0x040fe20003f26070 */
[----:B------:R-:W-:Y:S01]  /*0140*/  IMAD R20, R16, R19, RZ ;  /* 0x0000001310147224 */ /* 0x000fe200078e02ff */
[----:B------:R-:W-:Y:S02]  /*0150*/  LOP3.LUT R27, R19, 0x7, RZ, 0xc0, !PT ;  /* 0x00000007131b7812 */ /* 0x000fe400078ec0ff */
[----:B------:R-:W-:Y:S02]  /*0160*/  MOV R24, RZ ;  /* 0x000000ff00187202 */ /* 0x000fe40000000f00 */
[----:B------:R-:W-:Y:S02]  /*0170*/  ISETP.NE.AND P0, PT, R27, RZ, PT ;  /* 0x000000ff1b00720c */ /* 0x000fe40003f05270 */
[----:B------:R-:W-:-:S05]  /*0180*/  MOV R21, RZ ;  /* 0x000000ff00157202 */ /* 0x000fca0000000f00 */
[----:B------:R-:W-:Y:S06]  /*0190*/  @!P1 BRA `(.L_x_133) ;  /* 0x0000000000c49947 */ /* 0x000fec0003800000 */
[----:B------:R-:W0:Y:S01]  /*01a0*/  LDC.64 R2, c[0x0][0x380] ;  /* 0x0000e000ff027b82 */ /* 0x000e220000000a00 */
[----:B------:R-:W-:Y:S02]  /*01b0*/  LOP3.LUT R21, R19, 0x7ffffff8, RZ, 0xc0, !PT ;  /* 0x7ffffff813157812 */ /* 0x000fe400078ec0ff */
[----:B------:R-:W-:Y:S02]  /*01c0*/  MOV R24, RZ ;  /* 0x000000ff00187202 */ /* 0x000fe40000000f00 */
[----:B------:R-:W-:Y:S02]  /*01d0*/  MOV R18, R0 ;  /* 0x0000000000127202 */ /* 0x000fe40000000f00 */
[----:B------:R-:W-:Y:S01]  /*01e0*/  IADD3 R22, PT, PT, -R21, RZ, RZ ;  /* 0x000000ff15167210 */ /* 0x000fe20007ffe1ff */
[----:B0-----:R-:W-:-:S03]  /*01f0*/  IMAD.WIDE.U32 R2, R20, 0x4, R2 ;  /* 0x0000000414027825 */ /* 0x001fc600078e0002 */
[----:B------:R-:W-:-:S04]  /*0200*/  IADD3 R4, P1, PT, R2, 0x10, RZ ;  /* 0x0000001002047810 */ /* 0x000fc80007f3e0ff */
[----:B------:R-:W-:-:S09]  /*0210*/  IADD3.X R5, PT, PT, RZ, R3, RZ, P1, !PT ;  /* 0x00000003ff057210 */ /* 0x000fd20000ffe4ff */
.L_x_134:
[----:B------:R-:W0:Y:S01]  /*0220*/  LDC.64 R14, c[0x0][0x388] ;  /* 0x0000e200ff0e7b82 */ /* 0x000e220000000a00 */
[----:B------:R-:W-:Y:S02]  /*0230*/  MOV R2, R4 ;  /* 0x0000000400027202 */ /* 0x000fe40000000f00 */
[----:B------:R-:W-:-:S05]  /*0240*/  MOV R3, R5 ;  /* 0x0000000500037202 */ /* 0x000fca0000000f00 */
[----:B------:R-:W2:Y:S04]  /*0250*/  LDG.E R25, desc[UR4][R2.64+-0x10] ;  /* 0xfffff00402197981 */ /* 0x000ea8000c1e1900 */
[----:B------:R-:W3:Y:S04]  /*0260*/  LDG.E R23, desc[UR4][R2.64+-0xc] ;  /* 0xfffff40402177981 */ /* 0x000ee8000c1e1900 */
[----:B------:R-:W4:Y:S04]  /*0270*/  LDG.E R29, desc[UR4][R2.64+-0x8] ;  /* 0xfffff804021d7981 */ /* 0x000f28000c1e1900 */
[----:B------:R-:W5:Y:S01]  /*0280*/  LDG.E R28, desc[UR4][R2.64+-0x4] ;  /* 0xfffffc04021c7981 */ /* 0x000f62000c1e1900 */
[----:B0-----:R-:W-:-:S05]  /*0290*/  IMAD.WIDE R14, R18, 0x4, R14 ;  /* 0x00000004120e7825 */ /* 0x001fca00078e020e */
[----:B------:R0:W2:Y:S01]  /*02a0*/  LDG.E R26, desc[UR4][R14.64] ;  /* 0x000000040e1a7981 */ /* 0x0000a2000c1e1900 */
[----:B------:R-:W-:-:S04]  /*02b0*/  IMAD.WIDE R12, R17, 0x4, R14 ;  /* 0x00000004110c7825 */ /* 0x000fc800078e020e */
[C---:B------:R-:W-:Y:S02]  /*02c0*/  IMAD.WIDE R4, R17.reuse, 0x4, R12 ;  /* 0x0000000411047825 */ /* 0x040fe400078e020c */
[----:B------:R-:W3:Y:S02]  /*02d0*/  LDG.E R12, desc[UR4][R12.64] ;  /* 0x000000040c0c7981 */ /* 0x000ee4000c1e1900 */
[C---:B------:R-:W-:Y:S02]  /*02e0*/  IMAD.WIDE R8, R17.reuse, 0x4, R4 ;  /* 0x0000000411087825 */ /* 0x040fe400078e0204 */
[----:B------:R-:W4:Y:S02]  /*02f0*/  LDG.E R4, desc[UR4][R4.64] ;  /* 0x0000000404047981 */ /* 0x000f24000c1e1900 */
[C---:B------:R-:W-:Y:S02]  /*0300*/  IMAD.WIDE R6, R17.reuse, 0x4, R8 ;  /* 0x0000000411067825 */ /* 0x040fe400078e0208 */
[----:B------:R-:W5:Y:S02]  /*0310*/  LDG.E R8, desc[UR4][R8.64] ;  /* 0x0000000408087981 */ /* 0x000f64000c1e1900 */
[----:B------:R-:W-:-:S02]  /*0320*/  IMAD.WIDE R10, R17, 0x4, R6 ;  /* 0x00000004110a7825 */ /* 0x000fc400078e0206 */
[----:B------:R-:W5:Y:S04]  /*0330*/  LDG.E R5, desc[UR4][R2.64] ;  /* 0x0000000402057981 */ /* 0x000f68000c1e1900 */
[----:B------:R-:W5:Y:S01]  /*0340*/  LDG.E R6, desc[UR4][R6.64] ;  /* 0x0000000406067981 */ /* 0x000f62000c1e1900 */
[----:B0-----:R-:W-:-:S03]  /*0350*/  IMAD.WIDE R14, R17, 0x4, R10 ;  /* 0x00000004110e7825 */ /* 0x001fc600078e020a */
[----:B------:R-:W5:Y:S04]  /*0360*/  LDG.E R10, desc[UR4][R10.64] ;  /* 0x000000040a0a7981 */ /* 0x000f68000c1e1900 */
[----:B------:R-:W5:Y:S04]  /*0370*/  LDG.E R13, desc[UR4][R14.64] ;  /* 0x000000040e0d7981 */ /* 0x000f68000c1e1900 */
[----:B------:R-:W5:Y:S04]  /*0380*/  LDG.E R7, desc[UR4][R2.64+0x4] ;  /* 0x0000040402077981 */ /* 0x000f68000c1e1900 */
[----:B------:R-:W5:Y:S01]  /*0390*/  LDG.E R9, desc[UR4][R2.64+0xc] ;  /* 0x00000c0402097981 */ /* 0x000f62000c1e1900 */
[----:B--2---:R-:W-:Y:S01]  /*03a0*/  FFMA R26, R25, R26, R24 ;  /* 0x0000001a191a7223 */ /* 0x004fe20000000018 */
[----:B------:R-:W-:-:S02]  /*03b0*/  IMAD.WIDE R24, R17, 0x4, R14 ;  /* 0x0000000411187825 */ /* 0x000fc400078e020e */
[----:B------:R-:W2:Y:S04]  /*03c0*/  LDG.E R14, desc[UR4][R2.64+0x8] ;  /* 0x00000804020e7981 */ /* 0x000ea8000c1e1900 */
[----:B------:R-:W2:Y:S01]  /*03d0*/  LDG.E R24, desc[UR4][R24.64] ;  /* 0x0000000418187981 */ /* 0x000ea2000c1e1900 */
[----:B---3--:R-:W-:Y:S01]  /*03e0*/  FFMA R12, R23, R12, R26 ;  /* 0x0000000c170c7223 */ /* 0x008fe2000000001a */
[----:B------:R-:W-:-:S03]  /*03f0*/  IADD3 R22, PT, PT, R22, 0x8, RZ ;  /* 0x0000000816167810 */ /* 0x000fc60007ffe0ff */
[----:B----4-:R-:W-:Y:S01]  /*0400*/  FFMA R29, R29, R4, R12 ;  /* 0x000000041d1d7223 */ /* 0x010fe2000000000c */
[----:B------:R-:W-:-:S03]  /*0410*/  ISETP.NE.AND P1, PT, R22, RZ, PT ;  /* 0x000000ff1600720c */ /* 0x000fc60003f25270 */
[----:B-----5:R-:W-:Y:S01]  /*0420*/  FFMA R8, R28, R8, R29 ;  /* 0x000000081c087223 */ /* 0x020fe2000000001d */
[----:B------:R-:W-:-:S03]  /*0430*/  IADD3 R4, P2, PT, R2, 0x20, RZ ;  /* 0x0000002002047810 */ /* 0x000fc60007f5e0ff */
[----:B------:R-:W-:Y:S01]  /*0440*/  FFMA R6, R5, R6, R8 ;  /* 0x0000000605067223 */ /* 0x000fe20000000008 */
[----:B------:R-:W-:Y:S02]  /*0450*/  IADD3.X R5, PT, PT, RZ, R3, RZ, P2, !PT ;  /* 0x00000003ff057210 */ /* 0x000fe400017fe4ff */
[----:B------:R-:W-:Y:S01]  /*0460*/  LEA R18, R17, R18, 0x3 ;  /* 0x0000001211127211 */ /* 0x000fe200078e18ff */
[----:B------:R-:W-:-:S04]  /*0470*/  FFMA R7, R7, R10, R6 ;  /* 0x0000000a07077223 */ /* 0x000fc80000000006 */
[----:B--2---:R-:W-:-:S04]  /*0480*/  FFMA R14, R14, R13, R7 ;  /* 0x0000000d0e0e7223 */ /* 0x004fc80000000007 */
[----:B------:R-:W-:Y:S01]  /*0490*/  FFMA R24, R9, R24, R14 ;  /* 0x0000001809187223 */ /* 0x000fe2000000000e */
[----:B------:R-:W-:Y:S06]  /*04a0*/  @P1 BRA `(.L_x_134) ;  /* 0xfffffffc005c1947 */ /* 0x000fec000383ffff */
.L_x_133:
[----:B------:R-:W-:Y:S05]  /*04b0*/  @!P0 BRA `(.L_x_132) ;  /* 0x0000000000fc8947 */ /* 0x000fea0003800000 */
[----:B------:R-:W-:Y:S02]  /*04c0*/  ISETP.GE.U32.AND P1, PT, R27, 0x4, PT ;  /* 0x000000041b00780c */ /* 0x000fe40003f26070 */
[----:B------:R-:W-:-:S04]  /*04d0*/  LOP3.LUT R14, R19, 0x3, RZ, 0xc0, !PT ;  /* 0x00000003130e7812 */ /* 0x000fc800078ec0ff */
[----:B------:R-:W-:-:S07]  /*04e0*/  ISETP.NE.AND P0, PT, R14, RZ, PT ;  /* 0x000000ff0e00720c */ /* 0x000fce0003f05270 */
[----:B------:R-:W-:Y:S06]  /*04f0*/  @!P1 BRA `(.L_x_135) ;  /* 0x00000000006c9947 */ /* 0x000fec0003800000 */
[----:B------:R-:W0:Y:S01]  /*0500*/  LDC.64 R4, c[0x0][0x388] ;  /* 0x0000e200ff047b82 */ /* 0x000e220000000a00 */
[----:B------:R-:W1:Y:S01]  /*0510*/  LDCU.64 UR6, c[0x0][0x380] ;  /* 0x00007000ff0677ac */ /* 0x000e620008000a00 */
[----:B------:R-:W-:Y:S01]  /*0520*/  IMAD R7, R21, R17, R0 ;  /* 0x0000001115077224 */ /* 0x000fe200078e0200 */
[CC--:B------:R-:W-:Y:S02]  /*0530*/  IADD3 R3, PT, PT, R20.reuse, R21.reuse, RZ ;  /* 0x0000001514037210 */ /* 0x0c0fe40007ffe0ff */
[----:B------:R-:W-:-:S03]  /*0540*/  IADD3 R8, P1, PT, R20, R21, RZ ;  /* 0x0000001514087210 */ /* 0x000fc60007f3e0ff */
[----:B------:R-:W2:Y:S01]  /*0550*/  LDC.64 R12, c[0x0][0x380] ;  /* 0x0000e000ff0c7b82 */ /* 0x000ea20000000a00 */
[----:B0-----:R-:W-:-:S04]  /*0560*/  IMAD.WIDE R4, R7, 0x4, R4 ;  /* 0x0000000407047825 */ /* 0x001fc800078e0204 */
[----:B------:R-:W-:Y:S02]  /*0570*/  IMAD.WIDE R6, R17, 0x4, R4 ;  /* 0x0000000411067825 */ /* 0x000fe400078e0204 */
[----:B------:R-:W3:Y:S02]  /*0580*/  LDG.E R4, desc[UR4][R4.64] ;  /* 0x0000000404047981 */ /* 0x000ee4000c1e1900 */
[----:B--2---:R-:W-:Y:S01]  /*0590*/  IMAD.WIDE.U32 R12, R3, 0x4, R12 ;  /* 0x00000004030c7825 */ /* 0x004fe200078e000c */
[----:B------:R-:W-:Y:S02]  /*05a0*/  IADD3.X R3, PT, PT, RZ, RZ, RZ, P1, !PT ;  /* 0x000000ffff037210 */ /* 0x000fe40000ffe4ff */
[----:B-1----:R-:W-:-:S03]  /*05b0*/  LEA R2, P1, R8, UR6, 0x2 ;  /* 0x0000000608027c11 */ /* 0x002fc6000f8210ff */
[----:B------:R-:W3:Y:S01]  /*05c0*/  LDG.E R13, desc[UR4][R12.64] ;  /* 0x000000040c0d7981 */ /* 0x000ee2000c1e1900 */
[----:B------:R-:W-:Y:S01]  /*05d0*/  LEA.HI.X R3, R8, UR7, R3, 0x2, P1 ;  /* 0x0000000708037c11 */ /* 0x000fe200088f1403 */
[C---:B------:R-:W-:Y:S02]  /*05e0*/  IMAD.WIDE R8, R17.reuse, 0x4, R6 ;  /* 0x0000000411087825 */ /* 0x040fe400078e0206 */
[----:B------:R-:W2:Y:S04]  /*05f0*/  LDG.E R6, desc[UR4][R6.64] ;  /* 0x0000000406067981 */ /* 0x000ea8000c1e1900 */
[----:B------:R-:W2:Y:S01]  /*0600*/  LDG.E R15, desc[UR4][R2.64+0x4] ;  /* 0x00000404020f7981 */ /* 0x000ea2000c1e1900 */
[----:B------:R-:W-:-:S03]  /*0610*/  IMAD.WIDE R10, R17, 0x4, R8 ;  /* 0x00000004110a7825 */ /* 0x000fc600078e0208 */
[----:B------:R-:W4:Y:S04]  /*0620*/  LDG.E R22, desc[UR4][R8.64] ;  /* 0x0000000408167981 */ /* 0x000f28000c1e1900 */
[----:B------:R-:W4:Y:S04]  /*0630*/  LDG.E R18, desc[UR4][R2.64+0x8] ;  /* 0x0000080402127981 */ /* 0x000f28000c1e1900 */
[----:B------:R-:W5:Y:S04]  /*0640*/  LDG.E R26, desc[UR4][R2.64+0xc] ;  /* 0x00000c04021a7981 */ /* 0x000f68000c1e1900 */
[----:B------:R-:W5:Y:S01]  /*0650*/  LDG.E R10, desc[UR4][R10.64] ;  /* 0x000000040a0a7981 */ /* 0x000f62000c1e1900 */
[----:B------:R-:W-:Y:S01]  /*0660*/  IADD3 R21, PT, PT, R21, 0x4, RZ ;  /* 0x0000000415157810 */ /* 0x000fe20007ffe0ff */
[----:B---3--:R-:W-:-:S04]  /*0670*/  FFMA R24, R13, R4, R24 ;  /* 0x000000040d187223 */ /* 0x008fc80000000018 */
[----:B--2---:R-:W-:-:S04]  /*0680*/  FFMA R15, R15, R6, R24 ;  /* 0x000000060f0f7223 */ /* 0x004fc80000000018 */
[----:B----4-:R-:W-:-:S04]  /*0690*/  FFMA R15, R18, R22, R15 ;  /* 0x00000016120f7223 */ /* 0x010fc8000000000f */
[----:B-----5:R-:W-:-:S07]  /*06a0*/  FFMA R24, R26, R10, R15 ;  /* 0x0000000a1a187223 */ /* 0x020fce000000000f */
.L_x_135:
[----:B------:R-:W-:Y:S05]  /*06b0*/  @!P0 BRA `(.L_x_132) ;  /* 0x00000000007c8947 */ /* 0x000fea0003800000 */
[----:B------:R-:W-:Y:S01]  /*06c0*/  ISETP.NE.AND P1, PT, R14, 0x1, PT ;  /* 0x000000010e00780c */ /* 0x000fe20003f25270 */
[----:B------:R-:W0:Y:S01]  /*06d0*/  LDC.64 R10, c[0x0][0x380] ;  /* 0x0000e000ff0a7b82 */ /* 0x000e220000000a00 */
[----:B------:R-:W-:-:S04]  /*06e0*/  LOP3.LUT R19, R19, 0x1, RZ, 0xc0, !PT ;  /* 0x0000000113137812 */ /* 0x000fc800078ec0ff */
[----:B------:R-:W-:-:S03]  /*06f0*/  ISETP.NE.U32.AND P0, PT, R19, 0x1, PT ;  /* 0x000000011300780c */ /* 0x000fc60003f05070 */
[----:B------:R-:W1:Y:S04]  /*0700*/  LDC.64 R8, c[0x0][0x388] ;  /* 0x0000e200ff087b82 */ /* 0x000e680000000a00 */
[CC--:B------:R-:W-:Y:S02]  /*0710*/  @P1 IADD3 R13, PT, PT, R20.reuse, R21.reuse, RZ ;  /* 0x00000015140d1210 */ /* 0x0c0fe40007ffe0ff */
[----:B------:R-:W-:Y:S02]  /*0720*/  @P1 IADD3 R12, P2, PT, R20, R21, RZ ;  /* 0x00000015140c1210 */ /* 0x000fe40007f5e0ff */
[----:B------:R-:W2:Y:S02]  /*0730*/  @P1 LDC.64 R2, c[0x0][0x380] ;  /* 0x0000e000ff021b82 */ /* 0x000ea40000000a00 */
[----:B------:R-:W-:-:S06]  /*0740*/  @P1 IADD3.X R14, PT, PT, RZ, RZ, RZ, P2, !PT ;  /* 0x000000ffff0e1210 */ /* 0x000fcc00017fe4ff */
[----:B------:R-:W3:Y:S01]  /*0750*/  LDC.64 R4, c[0x0][0x380] ;  /* 0x0000e000ff047b82 */ /* 0x000ee20000000a00 */
[----:B0-----:R-:W-:-:S04]  /*0760*/  @P1 IMAD.WIDE.U32 R10, R13, 0x4, R10 ;  /* 0x000000040d0a1825 */ /* 0x001fc800078e000a */
[C---:B------:R-:W-:Y:S01]  /*0770*/  @P1 IMAD R13, R21.reuse, R17, R0 ;  /* 0x00000011150d1224 */ /* 0x040fe200078e0200 */
[----:B------:R-:W-:Y:S01]  /*0780*/  @P1 IADD3 R21, PT, PT, R21, 0x2, RZ ;  /* 0x0000000215151810 */ /* 0x000fe20007ffe0ff */
[----:B------:R-:W4:Y:S01]  /*0790*/  @P1 LDG.E R11, desc[UR4][R10.64] ;  /* 0x000000040a0b1981 */ /* 0x000f22000c1e1900 */
[----:B------:R-:W0:Y:S01]  /*07a0*/  LDC.64 R6, c[0x0][0x388] ;  /* 0x0000e200ff067b82 */ /* 0x000e220000000a00 */
[----:B-1----:R-:W-:Y:S01]  /*07b0*/  @P1 IMAD.WIDE R8, R13, 0x4, R8 ;  /* 0x000000040d081825 */ /* 0x002fe200078e0208 */
[----:B------:R-:W-:Y:S02]  /*07c0*/  @!P0 IADD3 R15, PT, PT, R20, R21, RZ ;  /* 0x00000015140f8210 */ /* 0x000fe40007ffe0ff */
[----:B--2---:R-:W-:Y:S01]  /*07d0*/  @P1 LEA R2, P2, R12, R2, 0x2 ;  /* 0x000000020c021211 */ /* 0x004fe200078410ff */
[----:B------:R-:W-:-:S03]  /*07e0*/  @!P0 IMAD R21, R21, R17, R0 ;  /* 0x0000001115158224 */ /* 0x000fc600078e0200 */
[----:B------:R-:W-:Y:S01]  /*07f0*/  @P1 LEA.HI.X R3, R12, R3, R14, 0x2, P2 ;  /* 0x000000030c031211 */ /* 0x000fe200010f140e */
[----:B------:R-:W-:Y:S01]  /*0800*/  @P1 IMAD.WIDE R12, R17, 0x4, R8 ;  /* 0x00000004110c1825 */ /* 0x000fe200078e0208 */
[----:B------:R-:W4:Y:S03]  /*0810*/  @P1 LDG.E R14, desc[UR4][R8.64] ;  /* 0x00000004080e1981 */ /* 0x000f26000c1e1900 */
[----:B---3--:R-:W-:Y:S01]  /*0820*/  @!P0 IMAD.WIDE.U32 R4, R15, 0x4, R4 ;  /* 0x000000040f048825 */ /* 0x008fe200078e0004 */
[----:B------:R-:W2:Y:S04]  /*0830*/  @P1 LDG.E R2, desc[UR4][R2.64+0x4] ;  /* 0x0000040402021981 */ /* 0x000ea8000c1e1900 */
[----:B------:R-:W2:Y:S01]  /*0840*/  @P1 LDG.E R12, desc[UR4][R12.64] ;  /* 0x000000040c0c1981 */ /* 0x000ea2000c1e1900 */
[----:B0-----:R-:W-:-:S03]  /*0850*/  @!P0 IMAD.WIDE R6, R21, 0x4, R6 ;  /* 0x0000000415068825 */ /* 0x001fc600078e0206 */
[----:B------:R-:W3:Y:S04]  /*0860*/  @!P0 LDG.E R5, desc[UR4][R4.64] ;  /* 0x0000000404058981 */ /* 0x000ee8000c1e1900 */
[----:B------:R-:W3:Y:S01]  /*0870*/  @!P0 LDG.E R6, desc[UR4][R6.64] ;  /* 0x0000000406068981 */ /* 0x000ee2000c1e1900 */
[----:B----4-:R-:W-:-:S04]  /*0880*/  @P1 FFMA R11, R11, R14, R24 ;  /* 0x0000000e0b0b1223 */ /* 0x010fc80000000018 */
[----:B--2---:R-:W-:-:S04]  /*0890*/  @P1 FFMA R24, R2, R12, R11 ;  /* 0x0000000c02181223 */ /* 0x004fc8000000000b */
[----:B---3--:R-:W-:-:S07]  /*08a0*/  @!P0 FFMA R24, R5, R6, R24 ;  /* 0x0000000605188223 */ /* 0x008fce0000000018 */
.L_x_132:
[----:B------:R-:W0:Y:S08]  /*08b0*/  LDC.64 R2, c[0x0][0x390] ;  /* 0x0000e400ff027b82 */ /* 0x000e300000000a00 */
[----:B------:R-:W1:Y:S01]  /*08c0*/  LDC.64 R4, c[0x0][0x398] ;  /* 0x0000e600ff047b82 */ /* 0x000e620000000a00 */
[----:B0-----:R-:W-:-:S06]  /*08d0*/  IMAD.WIDE R2, R0, 0x4, R2 ;  /* 0x0000000400027825 */ /* 0x001fcc00078e0202 */
[----:B------:R-:W2:Y:S01]  /*08e0*/  LDG.E R3, desc[UR4][R2.64] ;  /* 0x0000000402037981 */ /* 0x000ea2000c1e1900 */
[----:B------:R-:W-:-:S04]  /*08f0*/  IMAD R17, R16, R17, R0 ;  /* 0x0000001110117224 */ /* 0x000fc800078e0200 */
[----:B-1----:R-:W-:-:S04]  /*0900*/  IMAD.WIDE R4, R17, 0x4, R4 ;  /* 0x0000000411047825 */ /* 0x002fc800078e0204 */
[----:B--2---:R-:W-:-:S05]  /*0910*/  FADD R7, R3, R24 ;  /* 0x0000001803077221 */ /* 0x004fca0000000000 */
[----:B------:R-:W-:Y:S01]  /*0920*/  STG.E desc[UR4][R4.64], R7 ;  /* 0x0000000704007986 */ /* 0x000fe2000c101904 */
[----:B------:R-:W-:Y:S05]  /*0930*/  EXIT ;  /* 0x000000000000794d */ /* 0x000fea0003800000 */
.L_x_136:
        /* <DEDUP_REMOVED lines=12> */
.L_x_146:


//--------------------- .text._Z26leaky_relu_backward_kernelPfS_if --------------------------
	.section	.text._Z26leaky_relu_backward_kernelPfS_if,"ax",@progbits
	.align	128
        .global         _Z26leaky_relu_backward_kernelPfS_if
        .type           _Z26leaky_relu_backward_kernelPfS_if,@function
        .size           _Z26leaky_relu_backward_kernelPfS_if,(.L_x_147 - _Z26leaky_relu_backward_kernelPfS_if)
        .other          _Z26leaky_relu_backward_kernelPfS_if,@"STO_CUDA_ENTRY STV_DEFAULT"
_Z26leaky_relu_backward_kernelPfS_if:
.text._Z26leaky_relu_backward_kernelPfS_if:
        /* <DEDUP_REMOVED lines=10> */
[----:B------:R-:W2:Y:S08]  /*00a0*/  LDC.64 R4, c[0x0][0x380] ;  /* 0x0000e000ff047b82 */ /* 0x000eb00000000a00 */
[----:B------:R-:W3:Y:S01]  /*00b0*/  LDC R0, c[0x0][0x394] ;  /* 0x0000e500ff007b82 */ /* 0x000ee20000000800 */
[----:B0-----:R-:W-:-:S06]  /*00c0*/  IMAD.WIDE R2, R7, 0x4, R2 ;  /* 0x0000000407027825 */ /* 0x001fcc00078e0202 */
[----:B-1----:R-:W4:Y:S01]  /*00d0*/  LDG.E R2, desc[UR4][R2.64] ;  /* 0x0000000402027981 */ /* 0x002f22000c1e1900 */
[----:B--2---:R-:W-:-:S05]  /*00e0*/  IMAD.WIDE R4, R7, 0x4, R4 ;  /* 0x0000000407047825 */ /* 0x004fca00078e0204 */
[----:B------:R-:W2:Y:S01]  /*00f0*/  LDG.E R7, desc[UR4][R4.64] ;  /* 0x0000000404077981 */ /* 0x000ea2000c1e1900 */
[----:B----4-:R-:W-:-:S04]  /*0100*/  FSETP.GT.AND P0, PT, R2, RZ, PT ;  /* 0x000000ff0200720b */ /* 0x010fc80003f04000 */
[----:B---3--:R-:W-:-:S05]  /*0110*/  FSEL R0, R0, 1, !P0 ;  /* 0x3f80000000007808 */ /* 0x008fca0004000000 */
[----:B--2---:R-:W-:-:S05]  /*0120*/  FMUL R7, R0, R7 ;  /* 0x0000000700077220 */ /* 0x004fca0000400000 */
[----:B------:R-:W-:Y:S01]  /*0130*/  STG.E desc[UR4][R4.64], R7 ;  /* 0x0000000704007986 */ /* 0x000fe2000c101904 */
[----:B------:R-:W-:Y:S05]  /*0140*/  EXIT ;  /* 0x000000000000794d */ /* 0x000fea0003800000 */
.L_x_137:
        /* <DEDUP_REMOVED lines=11> */
.L_x_147:


//--------------------- .text._Z17leaky_relu_kernelPfif --------------------------
	.section	.text._Z17leaky_relu_kernelPfif,"ax",@progbits
	.align	128
        .global         _Z17leaky_relu_kernelPfif
        .type           _Z17leaky_relu_kernelPfif,@function
        .size           _Z17leaky_relu_kernelPfif,(.L_x_148 - _Z17leaky_relu_kernelPfif)
        .other          _Z17leaky_relu_kernelPfif,@"STO_CUDA_ENTRY STV_DEFAULT"
_Z17leaky_relu_kernelPfif:
.text._Z17leaky_relu_kernelPfif:
        /* <DEDUP_REMOVED lines=9> */
[----:B------:R-:W1:Y:S01]  /*0090*/  LDCU.64 UR4, c[0x0][0x358] ;  /* 0x00006b00ff0477ac */ /* 0x000e620008000a00 */
[----:B------:R-:W2:Y:S01]  /*00a0*/  LDCU UR6, c[0x0][0x38c] ;  /* 0x00007180ff0677ac */ /* 0x000ea20008000800 */
[----:B0-----:R-:W-:-:S05]  /*00b0*/  IMAD.WIDE R2, R5, 0x4, R2 ;  /* 0x0000000405027825 */ /* 0x001fca00078e0202 */
[----:B-1----:R-:W3:Y:S02]  /*00c0*/  LDG.E R5, desc[UR4][R2.64] ;  /* 0x0000000402057981 */ /* 0x002ee4000c1e1900 */
[----:B---3--:R-:W-:-:S13]  /*00d0*/  FSETP.GT.AND P0, PT, R5, RZ, PT ;  /* 0x000000ff0500720b */ /* 0x008fda0003f04000 */
[----:B--2---:R-:W-:-:S05]  /*00e0*/  @!P0 FMUL R5, R5, UR6 ;  /* 0x0000000605058c20 */ /* 0x004fca0008400000 */
[----:B------:R-:W-:Y:S01]  /*00f0*/  STG.E desc[UR4][R2.64], R5 ;  /* 0x0000000502007986 */ /* 0x000fe2000c101904 */
[----:B------:R-:W-:Y:S05]  /*0100*/  EXIT ;  /* 0x000000000000794d */ /* 0x000fea0003800000 */
.L_x_138:
        /* <DEDUP_REMOVED lines=15> */
.L_x_148:


//--------------------- .nv.shared.reserved.0     --------------------------
	.section	.nv.shared.reserved.0,"aw",@nobits
	.weak		__nv_reservedSMEM_offset_0_alias
	.size		__nv_reservedSMEM_offset_0_alias, 0, 64
	.other		__nv_reservedSMEM_offset_0_alias,@"STO_CUDA_RESERVED_SHARED STV_DEFAULT"
__nv_reservedSMEM_offset_0_alias:
	.zero		0
	.zero		64


//--------------------- .nv.constant0._Z18hidden_grad_kernelPKfS0_Pfiii --------------------------
	.section	.nv.constant0._Z18hidden_grad_kernelPKfS0_Pfiii,"a",@progbits
	.sectionflags	@""
	.align	4
.nv.constant0._Z18hidden_grad_kernelPKfS0_Pfiii:
	.zero		932


//--------------------- .nv.constant0._Z15accuracy_kernelPKfPKiPiii --------------------------
	.section	.nv.constant0._Z15accuracy_kernelPKfPKiPiii,"a",@progbits
	.sectionflags	@""
	.align	4
.nv.constant0._Z15accuracy_kernelPKfPKiPiii:
	.zero		928


//--------------------- .nv.constant0._Z20loss_gradient_kernelPKfPKiPfS3_ii --------------------------
	.section	.nv.constant0._Z20loss_gradient_kernelPKfPKiPfS3_ii,"a",@progbits
	.sectionflags	@""
	.align	4
.nv.constant0._Z20loss_gradient_kernelPKfPKiPfS3_ii:
	.zero		936


//--------------------- .nv.constant0._Z14softmax_kernelPfS_ii --------------------------
	.section	.nv.constant0._Z14softmax_kernelPfS_ii,"a",@progbits
	.sectionflags	@""
	.align	4
.nv.constant0._Z14softmax_kernelPfS_ii:
	.zero		920


//--------------------- .nv.constant0._Z15backward_kernelPfS_S_S_iiibf --------------------------
	.section	.nv.constant0._Z15backward_kernelPfS_S_S_iiibf,"a",@progbits
	.sectionflags	@""
	.align	4
.nv.constant0._Z15backward_kernelPfS_S_S_iiibf:
	.zero		948


//--------------------- .nv.constant0._Z14forward_kernelPfS_S_S_iii --------------------------
	.section	.nv.constant0._Z14forward_kernelPfS_S_S_iii,"a",@progbits
	.sectionflags	@""
	.align	4
.nv.constant0._Z14forward_kernelPfS_S_S_iii:
	.zero		940


//--------------------- .nv.constant0._Z26leaky_relu_backward_kernelPfS_if --------------------------
	.section	.nv.constant0._Z26leaky_relu_backward_kernelPfS_if,"a",@progbits
	.sectionflags	@""
	.align	4
.nv.constant0._Z26leaky_relu_backward_kernelPfS_if:
	.zero		920


//--------------------- .nv.constant0._Z17leaky_relu_kernelPfif --------------------------
	.section	.nv.constant0._Z17leaky_relu_kernelPfif,"a",@progbits
	.sectionflags	@""
	.align	4
.nv.constant0._Z17leaky_relu_kernelPfif:
	.zero		912


//--------------------- SYMBOLS --------------------------

	.type		.nv.reservedSmem.offset0,@object
	.size		.nv.reservedSmem.offset0,0x4
